	.headerflags	@"EF_CUDA_TEXMODE_UNIFIED EF_CUDA_64BIT_ADDRESS EF_CUDA_SM86 EF_CUDA_VIRTUAL_SM(EF_CUDA_SM86)"
	.elftype	@"ET_EXEC"


//--------------------- .nv.info                  --------------------------
	.section	.nv.info,"",@"SHT_CUDA_INFO"
	.align	4


	//----- nvinfo : EIATTR_REGCOUNT
	.align		4
        /*0000*/ 	.byte	0x04, 0x2f
        /*0002*/ 	.short	(.L_1 - .L_0)
	.align		4
.L_0:
        /*0004*/ 	.word	index@(tvmgen_default_fused_take_expand_dims_expand_dims_kernel)
        /*0008*/ 	.word	0x00000009


	//----- nvinfo : EIATTR_FRAME_SIZE
	.align		4
.L_1:
        /*000c*/ 	.byte	0x04, 0x11
        /*000e*/ 	.short	(.L_3 - .L_2)
	.align		4
.L_2:
        /*0010*/ 	.word	index@(tvmgen_default_fused_take_expand_dims_expand_dims_kernel)
        /*0014*/ 	.word	0x00000000


	//----- nvinfo : EIATTR_REGCOUNT
	.align		4
.L_3:
        /*0018*/ 	.byte	0x04, 0x2f
        /*001a*/ 	.short	(.L_5 - .L_4)
	.align		4
.L_4:
        /*001c*/ 	.word	index@(tvmgen_default_fused_scatter_nd_kernel)
        /*0020*/ 	.word	0x00000008


	//----- nvinfo : EIATTR_FRAME_SIZE
	.align		4
.L_5:
        /*0024*/ 	.byte	0x04, 0x11
        /*0026*/ 	.short	(.L_7 - .L_6)
	.align		4
.L_6:
        /*0028*/ 	.word	index@(tvmgen_default_fused_scatter_nd_kernel)
        /*002c*/ 	.word	0x00000000


	//----- nvinfo : EIATTR_REGCOUNT
	.align		4
.L_7:
        /*0030*/ 	.byte	0x04, 0x2f
        /*0032*/ 	.short	(.L_9 - .L_8)
	.align		4
.L_8:
        /*0034*/ 	.word	index@(tvmgen_default_fused_take_reshape_transpose_kernel)
        /*0038*/ 	.word	0x0000000c


	//----- nvinfo : EIATTR_FRAME_SIZE
	.align		4
.L_9:
        /*003c*/ 	.byte	0x04, 0x11
        /*003e*/ 	.short	(.L_11 - .L_10)
	.align		4
.L_10:
        /*0040*/ 	.word	index@(tvmgen_default_fused_take_reshape_transpose_kernel)
        /*0044*/ 	.word	0x00000000


	//----- nvinfo : EIATTR_REGCOUNT
	.align		4
.L_11:
        /*0048*/ 	.byte	0x04, 0x2f
        /*004a*/ 	.short	(.L_13 - .L_12)
	.align		4
.L_12:
        /*004c*/ 	.word	index@(tvmgen_default_fused_nn_softmax_kernel)
        /*0050*/ 	.word	0x00000054


	//----- nvinfo : EIATTR_FRAME_SIZE
	.align		4
.L_13:
        /*0054*/ 	.byte	0x04, 0x11
        /*0056*/ 	.short	(.L_15 - .L_14)
	.align		4
.L_14:
        /*0058*/ 	.word	index@(tvmgen_default_fused_nn_softmax_kernel)
        /*005c*/ 	.word	0x00000000


	//----- nvinfo : EIATTR_REGCOUNT
	.align		4
.L_15:
        /*0060*/ 	.byte	0x04, 0x2f
        /*0062*/ 	.short	(.L_17 - .L_16)
	.align		4
.L_16:
        /*0064*/ 	.word	index@(tvmgen_default_fused_nn_softmax_kernel_1)
        /*0068*/ 	.word	0x0000000c


	//----- nvinfo : EIATTR_FRAME_SIZE
	.align		4
.L_17:
        /*006c*/ 	.byte	0x04, 0x11
        /*006e*/ 	.short	(.L_19 - .L_18)
	.align		4
.L_18:
        /*0070*/ 	.word	index@(tvmgen_default_fused_nn_softmax_kernel_1)
        /*0074*/ 	.word	0x00000000


	//----- nvinfo : EIATTR_REGCOUNT
	.align		4
.L_19:
        /*0078*/ 	.byte	0x04, 0x2f
        /*007a*/ 	.short	(.L_21 - .L_20)
	.align		4
.L_20:
        /*007c*/ 	.word	index@(tvmgen_default_fused_reshape_transpose_1_kernel)
        /*0080*/ 	.word	0x00000008


	//----- nvinfo : EIATTR_FRAME_SIZE
	.align		4
.L_21:
        /*0084*/ 	.byte	0x04, 0x11
        /*0086*/ 	.short	(.L_23 - .L_22)
	.align		4
.L_22:
        /*0088*/ 	.word	index@(tvmgen_default_fused_reshape_transpose_1_kernel)
        /*008c*/ 	.word	0x00000000


	//----- nvinfo : EIATTR_REGCOUNT
	.align		4
.L_23:
        /*0090*/ 	.byte	0x04, 0x2f
        /*0092*/ 	.short	(.L_25 - .L_24)
	.align		4
.L_24:
        /*0094*/ 	.word	index@(tvmgen_default_fused_nn_softmax_kernel_2)
        /*0098*/ 	.word	0x00000054


	//----- nvinfo : EIATTR_FRAME_SIZE
	.align		4
.L_25:
        /*009c*/ 	.byte	0x04, 0x11
        /*009e*/ 	.short	(.L_27 - .L_26)
	.align		4
.L_26:
        /*00a0*/ 	.word	index@(tvmgen_default_fused_nn_softmax_kernel_2)
        /*00a4*/ 	.word	0x00000000


	//----- nvinfo : EIATTR_REGCOUNT
	.align		4
.L_27:
        /*00a8*/ 	.byte	0x04, 0x2f
        /*00aa*/ 	.short	(.L_29 - .L_28)
	.align		4
.L_28:
        /*00ac*/ 	.word	index@(tvmgen_default_fused_nn_dense_3_kernel)
        /*00b0*/ 	.word	0x0000002c


	//----- nvinfo : EIATTR_FRAME_SIZE
	.align		4
.L_29:
        /*00b4*/ 	.byte	0x04, 0x11
        /*00b6*/ 	.short	(.L_31 - .L_30)
	.align		4
.L_30:
        /*00b8*/ 	.word	index@(tvmgen_default_fused_nn_dense_3_kernel)
        /*00bc*/ 	.word	0x00000000


	//----- nvinfo : EIATTR_REGCOUNT
	.align		4
.L_31:
        /*00c0*/ 	.byte	0x04, 0x2f
        /*00c2*/ 	.short	(.L_33 - .L_32)
	.align		4
.L_32:
        /*00c4*/ 	.word	index@(tvmgen_default_fused_reshape_transpose_kernel)
        /*00c8*/ 	.word	0x00000008


	//----- nvinfo : EIATTR_FRAME_SIZE
	.align		4
.L_33:
        /*00cc*/ 	.byte	0x04, 0x11
        /*00ce*/ 	.short	(.L_35 - .L_34)
	.align		4
.L_34:
        /*00d0*/ 	.word	index@(tvmgen_default_fused_reshape_transpose_kernel)
        /*00d4*/ 	.word	0x00000000


	//----- nvinfo : EIATTR_REGCOUNT
	.align		4
.L_35:
        /*00d8*/ 	.byte	0x04, 0x2f
        /*00da*/ 	.short	(.L_37 - .L_36)
	.align		4
.L_36:
        /*00dc*/ 	.word	index@(tvmgen_default_fused_nn_dense_4_kernel)
        /*00e0*/ 	.word	0x0000003e


	//----- nvinfo : EIATTR_FRAME_SIZE
	.align		4
.L_37:
        /*00e4*/ 	.byte	0x04, 0x11
        /*00e6*/ 	.short	(.L_39 - .L_38)
	.align		4
.L_38:
        /*00e8*/ 	.word	index@(tvmgen_default_fused_nn_dense_4_kernel)
        /*00ec*/ 	.word	0x00000000


	//----- nvinfo : EIATTR_REGCOUNT
	.align		4
.L_39:
        /*00f0*/ 	.byte	0x04, 0x2f
        /*00f2*/ 	.short	(.L_41 - .L_40)
	.align		4
.L_40:
        /*00f4*/ 	.word	index@(tvmgen_default_fused_multiply_sum_kernel)
        /*00f8*/ 	.word	0x0000000f


	//----- nvinfo : EIATTR_FRAME_SIZE
	.align		4
.L_41:
        /*00fc*/ 	.byte	0x04, 0x11
        /*00fe*/ 	.short	(.L_43 - .L_42)
	.align		4
.L_42:
        /*0100*/ 	.word	index@(tvmgen_default_fused_multiply_sum_kernel)
        /*0104*/ 	.word	0x00000000


	//----- nvinfo : EIATTR_REGCOUNT
	.align		4
.L_43:
        /*0108*/ 	.byte	0x04, 0x2f
        /*010a*/ 	.short	(.L_45 - .L_44)
	.align		4
.L_44:
        /*010c*/ 	.word	index@(tvmgen_default_fused_sqrt_multiply_add_divide_multiply_reshape_kernel)
        /*0110*/ 	.word	0x00000011


	//----- nvinfo : EIATTR_FRAME_SIZE
	.align		4
.L_45:
        /*0114*/ 	.byte	0x04, 0x11
        /*0116*/ 	.short	(.L_47 - .L_46)
	.align		4
.L_46:
        /*0118*/ 	.word	index@($__internal_3_$__cuda_sm3x_div_rn_noftz_f32_slowpath)
        /*011c*/ 	.word	0x00000000


	//----- nvinfo : EIATTR_FRAME_SIZE
	.align		4
.L_47:
        /*0120*/ 	.byte	0x04, 0x11
        /*0122*/ 	.short	(.L_49 - .L_48)
	.align		4
.L_48:
        /*0124*/ 	.word	index@($__internal_2_$__cuda_sm20_sqrt_rn_f32_slowpath)
        /*0128*/ 	.word	0x00000000


	//----- nvinfo : EIATTR_FRAME_SIZE
	.align		4
.L_49:
        /*012c*/ 	.byte	0x04, 0x11
        /*012e*/ 	.short	(.L_51 - .L_50)
	.align		4
.L_50:
        /*0130*/ 	.word	index@(tvmgen_default_fused_sqrt_multiply_add_divide_multiply_reshape_kernel)
        /*0134*/ 	.word	0x00000000


	//----- nvinfo : EIATTR_REGCOUNT
	.align		4
.L_51:
        /*0138*/ 	.byte	0x04, 0x2f
        /*013a*/ 	.short	(.L_53 - .L_52)
	.align		4
.L_52:
        /*013c*/ 	.word	index@(tvmgen_default_fused_reshape_broadcast_to_expand_dims_kernel)
        /*0140*/ 	.word	0x0000000a


	//----- nvinfo : EIATTR_FRAME_SIZE
	.align		4
.L_53:
        /*0144*/ 	.byte	0x04, 0x11
        /*0146*/ 	.short	(.L_55 - .L_54)
	.align		4
.L_54:
        /*0148*/ 	.word	index@(tvmgen_default_fused_reshape_broadcast_to_expand_dims_kernel)
        /*014c*/ 	.word	0x00000000


	//----- nvinfo : EIATTR_REGCOUNT
	.align		4
.L_55:
        /*0150*/ 	.byte	0x04, 0x2f
        /*0152*/ 	.short	(.L_57 - .L_56)
	.align		4
.L_56:
        /*0154*/ 	.word	index@(tvmgen_default_fused_reshape_transpose_reshape_kernel)
        /*0158*/ 	.word	0x00000008


	//----- nvinfo : EIATTR_FRAME_SIZE
	.align		4
.L_57:
        /*015c*/ 	.byte	0x04, 0x11
        /*015e*/ 	.short	(.L_59 - .L_58)
	.align		4
.L_58:
        /*0160*/ 	.word	index@(tvmgen_default_fused_reshape_transpose_reshape_kernel)
        /*0164*/ 	.word	0x00000000


	//----- nvinfo : EIATTR_REGCOUNT
	.align		4
.L_59:
        /*0168*/ 	.byte	0x04, 0x2f
        /*016a*/ 	.short	(.L_61 - .L_60)
	.align		4
.L_60:
        /*016c*/ 	.word	index@(tvmgen_default_fused_less_add_where_kernel)
        /*0170*/ 	.word	0x0000000a


	//----- nvinfo : EIATTR_FRAME_SIZE
	.align		4
.L_61:
        /*0174*/ 	.byte	0x04, 0x11
        /*0176*/ 	.short	(.L_63 - .L_62)
	.align		4
.L_62:
        /*0178*/ 	.word	index@(tvmgen_default_fused_less_add_where_kernel)
        /*017c*/ 	.word	0x00000000


	//----- nvinfo : EIATTR_REGCOUNT
	.align		4
.L_63:
        /*0180*/ 	.byte	0x04, 0x2f
        /*0182*/ 	.short	(.L_65 - .L_64)
	.align		4
.L_64:
        /*0184*/ 	.word	index@(tvmgen_default_fused_take_transpose_reshape_transpose_kernel)
        /*0188*/ 	.word	0x0000000c


	//----- nvinfo : EIATTR_FRAME_SIZE
	.align		4
.L_65:
        /*018c*/ 	.byte	0x04, 0x11
        /*018e*/ 	.short	(.L_67 - .L_66)
	.align		4
.L_66:
        /*0190*/ 	.word	index@(tvmgen_default_fused_take_transpose_reshape_transpose_kernel)
        /*0194*/ 	.word	0x00000000


	//----- nvinfo : EIATTR_REGCOUNT
	.align		4
.L_67:
        /*0198*/ 	.byte	0x04, 0x2f
        /*019a*/ 	.short	(.L_69 - .L_68)
	.align		4
.L_68:
        /*019c*/ 	.word	index@(tvmgen_default_fused_nn_dense_1_kernel)
        /*01a0*/ 	.word	0x0000003e


	//----- nvinfo : EIATTR_FRAME_SIZE
	.align		4
.L_69:
        /*01a4*/ 	.byte	0x04, 0x11
        /*01a6*/ 	.short	(.L_71 - .L_70)
	.align		4
.L_70:
        /*01a8*/ 	.word	index@(tvmgen_default_fused_nn_dense_1_kernel)
        /*01ac*/ 	.word	0x00000000


	//----- nvinfo : EIATTR_REGCOUNT
	.align		4
.L_71:
        /*01b0*/ 	.byte	0x04, 0x2f
        /*01b2*/ 	.short	(.L_73 - .L_72)
	.align		4
.L_72:
        /*01b4*/ 	.word	index@(tvmgen_default_fused_nn_dense_2_kernel)
        /*01b8*/ 	.word	0x0000003e


	//----- nvinfo : EIATTR_FRAME_SIZE
	.align		4
.L_73:
        /*01bc*/ 	.byte	0x04, 0x11
        /*01be*/ 	.short	(.L_75 - .L_74)
	.align		4
.L_74:
        /*01c0*/ 	.word	index@(tvmgen_default_fused_nn_dense_2_kernel)
        /*01c4*/ 	.word	0x00000000


	//----- nvinfo : EIATTR_REGCOUNT
	.align		4
.L_75:
        /*01c8*/ 	.byte	0x04, 0x2f
        /*01ca*/ 	.short	(.L_77 - .L_76)
	.align		4
.L_76:
        /*01cc*/ 	.word	index@(tvmgen_default_fused_nn_dense_kernel)
        /*01d0*/ 	.word	0x0000003e


	//----- nvinfo : EIATTR_FRAME_SIZE
	.align		4
.L_77:
        /*01d4*/ 	.byte	0x04, 0x11
        /*01d6*/ 	.short	(.L_79 - .L_78)
	.align		4
.L_78:
        /*01d8*/ 	.word	index@(tvmgen_default_fused_nn_dense_kernel)
        /*01dc*/ 	.word	0x00000000


	//----- nvinfo : EIATTR_REGCOUNT
	.align		4
.L_79:
        /*01e0*/ 	.byte	0x04, 0x2f
        /*01e2*/ 	.short	(.L_81 - .L_80)
	.align		4
.L_80:
        /*01e4*/ 	.word	index@(tvmgen_default_fused_nn_softmax_kernel_3)
        /*01e8*/ 	.word	0x00000010


	//----- nvinfo : EIATTR_FRAME_SIZE
	.align		4
.L_81:
        /*01ec*/ 	.byte	0x04, 0x11
        /*01ee*/ 	.short	(.L_83 - .L_82)
	.align		4
.L_82:
        /*01f0*/ 	.word	index@($__internal_1_$__cuda_sm3x_div_rn_noftz_f32_slowpath)
        /*01f4*/ 	.word	0x00000000


	//----- nvinfo : EIATTR_FRAME_SIZE
	.align		4
.L_83:
        /*01f8*/ 	.byte	0x04, 0x11
        /*01fa*/ 	.short	(.L_85 - .L_84)
	.align		4
.L_84:
        /*01fc*/ 	.word	index@(tvmgen_default_fused_nn_softmax_kernel_3)
        /*0200*/ 	.word	0x00000000


	//----- nvinfo : EIATTR_REGCOUNT
	.align		4
.L_85:
        /*0204*/ 	.byte	0x04, 0x2f
        /*0206*/ 	.short	(.L_87 - .L_86)
	.align		4
.L_86:
        /*0208*/ 	.word	index@(tvmgen_default_fused_less_add_where_take_kernel)
        /*020c*/ 	.word	0x0000000c


	//----- nvinfo : EIATTR_FRAME_SIZE
	.align		4
.L_87:
        /*0210*/ 	.byte	0x04, 0x11
        /*0212*/ 	.short	(.L_89 - .L_88)
	.align		4
.L_88:
        /*0214*/ 	.word	index@(tvmgen_default_fused_less_add_where_take_kernel)
        /*0218*/ 	.word	0x00000000


	//----- nvinfo : EIATTR_REGCOUNT
	.align		4
.L_89:
        /*021c*/ 	.byte	0x04, 0x2f
        /*021e*/ 	.short	(.L_91 - .L_90)
	.align		4
.L_90:
        /*0220*/ 	.word	index@(tvmgen_default_fused_reshape_1_kernel)
        /*0224*/ 	.word	0x00000008


	//----- nvinfo : EIATTR_FRAME_SIZE
	.align		4
.L_91:
        /*0228*/ 	.byte	0x04, 0x11
        /*022a*/ 	.short	(.L_93 - .L_92)
	.align		4
.L_92:
        /*022c*/ 	.word	index@(tvmgen_default_fused_reshape_1_kernel)
        /*0230*/ 	.word	0x00000000


	//----- nvinfo : EIATTR_REGCOUNT
	.align		4
.L_93:
        /*0234*/ 	.byte	0x04, 0x2f
        /*0236*/ 	.short	(.L_95 - .L_94)
	.align		4
.L_94:
        /*0238*/ 	.word	index@(tvmgen_default_fused_reshape_kernel)
        /*023c*/ 	.word	0x00000008


	//----- nvinfo : EIATTR_FRAME_SIZE
	.align		4
.L_95:
        /*0240*/ 	.byte	0x04, 0x11
        /*0242*/ 	.short	(.L_97 - .L_96)
	.align		4
.L_96:
        /*0244*/ 	.word	index@(tvmgen_default_fused_reshape_kernel)
        /*0248*/ 	.word	0x00000000


	//----- nvinfo : EIATTR_REGCOUNT
	.align		4
.L_97:
        /*024c*/ 	.byte	0x04, 0x2f
        /*024e*/ 	.short	(.L_99 - .L_98)
	.align		4
.L_98:
        /*0250*/ 	.word	index@(tvmgen_default_fused_reshape_sigmoid_multiply_reshape_multiply_reshape_kernel)
        /*0254*/ 	.word	0x0000000f


	//----- nvinfo : EIATTR_FRAME_SIZE
	.align		4
.L_99:
        /*0258*/ 	.byte	0x04, 0x11
        /*025a*/ 	.short	(.L_101 - .L_100)
	.align		4
.L_100:
        /*025c*/ 	.word	index@($__internal_0_$__cuda_sm20_rcp_rn_f32_slowpath)
        /*0260*/ 	.word	0x00000000


	//----- nvinfo : EIATTR_FRAME_SIZE
	.align		4
.L_101:
        /*0264*/ 	.byte	0x04, 0x11
        /*0266*/ 	.short	(.L_103 - .L_102)
	.align		4
.L_102:
        /*0268*/ 	.word	index@(tvmgen_default_fused_reshape_sigmoid_multiply_reshape_multiply_reshape_kernel)
        /*026c*/ 	.word	0x00000000


	//----- nvinfo : EIATTR_REGCOUNT
	.align		4
.L_103:
        /*0270*/ 	.byte	0x04, 0x2f
        /*0272*/ 	.short	(.L_105 - .L_104)
	.align		4
.L_104:
        /*0274*/ 	.word	index@(tvmgen_default_fused_scatter_nd_kernel_1)
        /*0278*/ 	.word	0x00000028


	//----- nvinfo : EIATTR_FRAME_SIZE
	.align		4
.L_105:
        /*027c*/ 	.byte	0x04, 0x11
        /*027e*/ 	.short	(.L_107 - .L_106)
	.align		4
.L_106:
        /*0280*/ 	.word	index@(tvmgen_default_fused_scatter_nd_kernel_1)
        /*0284*/ 	.word	0x00000000


	//----- nvinfo : EIATTR_REGCOUNT
	.align		4
.L_107:
        /*0288*/ 	.byte	0x04, 0x2f
        /*028a*/ 	.short	(.L_109 - .L_108)
	.align		4
.L_108:
        /*028c*/ 	.word	index@(tvmgen_default_fused_multiply_strided_slice_negative_strided_slice_concatenate_multiply_add_exp_c89bec4d53200e45__kernel)
        /*0290*/ 	.word	0x00000010


	//----- nvinfo : EIATTR_FRAME_SIZE
	.align		4
.L_109:
        /*0294*/ 	.byte	0x04, 0x11
        /*0296*/ 	.short	(.L_111 - .L_110)
	.align		4
.L_110:
        /*0298*/ 	.word	index@(tvmgen_default_fused_multiply_strided_slice_negative_strided_slice_concatenate_multiply_add_exp_c89bec4d53200e45__kernel)
        /*029c*/ 	.word	0x00000000


	//----- nvinfo : EIATTR_REGCOUNT
	.align		4
.L_111:
        /*02a0*/ 	.byte	0x04, 0x2f
        /*02a2*/ 	.short	(.L_113 - .L_112)
	.align		4
.L_112:
        /*02a4*/ 	.word	index@(tvmgen_default_fused_nn_batch_matmul_1_kernel)
        /*02a8*/ 	.word	0x0000007f


	//----- nvinfo : EIATTR_FRAME_SIZE
	.align		4
.L_113:
        /*02ac*/ 	.byte	0x04, 0x11
        /*02ae*/ 	.short	(.L_115 - .L_114)
	.align		4
.L_114:
        /*02b0*/ 	.word	index@(tvmgen_default_fused_nn_batch_matmul_1_kernel)
        /*02b4*/ 	.word	0x00000000


	//----- nvinfo : EIATTR_REGCOUNT
	.align		4
.L_115:
        /*02b8*/ 	.byte	0x04, 0x2f
        /*02ba*/ 	.short	(.L_117 - .L_116)
	.align		4
.L_116:
        /*02bc*/ 	.word	index@(tvmgen_default_fused_add_kernel)
        /*02c0*/ 	.word	0x0000000a


	//----- nvinfo : EIATTR_FRAME_SIZE
	.align		4
.L_117:
        /*02c4*/ 	.byte	0x04, 0x11
        /*02c6*/ 	.short	(.L_119 - .L_118)
	.align		4
.L_118:
        /*02c8*/ 	.word	index@(tvmgen_default_fused_add_kernel)
        /*02cc*/ 	.word	0x00000000


	//----- nvinfo : EIATTR_REGCOUNT
	.align		4
.L_119:
        /*02d0*/ 	.byte	0x04, 0x2f
        /*02d2*/ 	.short	(.L_121 - .L_120)
	.align		4
.L_120:
        /*02d4*/ 	.word	index@(tvmgen_default_fused_reshape_transpose_expand_dims_tile_reshape_strided_slice_reshape_kernel)
        /*02d8*/ 	.word	0x00000009


	//----- nvinfo : EIATTR_FRAME_SIZE
	.align		4
.L_121:
        /*02dc*/ 	.byte	0x04, 0x11
        /*02de*/ 	.short	(.L_123 - .L_122)
	.align		4
.L_122:
        /*02e0*/ 	.word	index@(tvmgen_default_fused_reshape_transpose_expand_dims_tile_reshape_strided_slice_reshape_kernel)
        /*02e4*/ 	.word	0x00000000


	//----- nvinfo : EIATTR_REGCOUNT
	.align		4
.L_123:
        /*02e8*/ 	.byte	0x04, 0x2f
        /*02ea*/ 	.short	(.L_125 - .L_124)
	.align		4
.L_124:
        /*02ec*/ 	.word	index@(tvmgen_default_fused_reshape_add_kernel)
        /*02f0*/ 	.word	0x0000000c


	//----- nvinfo : EIATTR_FRAME_SIZE
	.align		4
.L_125:
        /*02f4*/ 	.byte	0x04, 0x11
        /*02f6*/ 	.short	(.L_127 - .L_126)
	.align		4
.L_126:
        /*02f8*/ 	.word	index@(tvmgen_default_fused_reshape_add_kernel)
        /*02fc*/ 	.word	0x00000000


	//----- nvinfo : EIATTR_REGCOUNT
	.align		4
.L_127:
        /*0300*/ 	.byte	0x04, 0x2f
        /*0302*/ 	.short	(.L_129 - .L_128)
	.align		4
.L_128:
        /*0304*/ 	.word	index@(tvmgen_default_fused_nn_batch_matmul_kernel)
        /*0308*/ 	.word	0x0000007f


	//----- nvinfo : EIATTR_FRAME_SIZE
	.align		4
.L_129:
        /*030c*/ 	.byte	0x04, 0x11
        /*030e*/ 	.short	(.L_131 - .L_130)
	.align		4
.L_130:
        /*0310*/ 	.word	index@(tvmgen_default_fused_nn_batch_matmul_kernel)
        /*0314*/ 	.word	0x00000000


	//----- nvinfo : EIATTR_REGCOUNT
	.align		4
.L_131:
        /*0318*/ 	.byte	0x04, 0x2f
        /*031a*/ 	.short	(.L_133 - .L_132)
	.align		4
.L_132:
        /*031c*/ 	.word	index@(tvmgen_default_fused_concatenate_transpose_kernel)
        /*0320*/ 	.word	0x0000000a


	//----- nvinfo : EIATTR_FRAME_SIZE
	.align		4
.L_133:
        /*0324*/ 	.byte	0x04, 0x11
        /*0326*/ 	.short	(.L_135 - .L_134)
	.align		4
.L_134:
        /*0328*/ 	.word	index@(tvmgen_default_fused_concatenate_transpose_kernel)
        /*032c*/ 	.word	0x00000000


	//----- nvinfo : EIATTR_REGCOUNT
	.align		4
.L_135:
        /*0330*/ 	.byte	0x04, 0x2f
        /*0332*/ 	.short	(.L_137 - .L_136)
	.align		4
.L_136:
        /*0334*/ 	.word	index@(tvmgen_default_fused_greater_equal_reshape_where_divide_kernel)
        /*0338*/ 	.word	0x0000000e


	//----- nvinfo : EIATTR_FRAME_SIZE
	.align		4
.L_137:
        /*033c*/ 	.byte	0x04, 0x11
        /*033e*/ 	.short	(.L_139 - .L_138)
	.align		4
.L_138:
        /*0340*/ 	.word	index@(tvmgen_default_fused_greater_equal_reshape_where_divide_kernel)
        /*0344*/ 	.word	0x00000000


	//----- nvinfo : EIATTR_REGCOUNT
	.align		4
.L_139:
        /*0348*/ 	.byte	0x04, 0x2f
        /*034a*/ 	.short	(.L_141 - .L_140)
	.align		4
.L_140:
        /*034c*/ 	.word	index@(tvmgen_default_fused_multiply_strided_slice_negative_strided_slice_concatenate_multiply_add_res_1bda687858ca57c0__kernel)
        /*0350*/ 	.word	0x00000012


	//----- nvinfo : EIATTR_FRAME_SIZE
	.align		4
.L_141:
        /*0354*/ 	.byte	0x04, 0x11
        /*0356*/ 	.short	(.L_143 - .L_142)
	.align		4
.L_142:
        /*0358*/ 	.word	index@(tvmgen_default_fused_multiply_strided_slice_negative_strided_slice_concatenate_multiply_add_res_1bda687858ca57c0__kernel)
        /*035c*/ 	.word	0x00000000


	//----- nvinfo : EIATTR_MIN_STACK_SIZE
	.align		4
.L_143:
        /*0360*/ 	.byte	0x04, 0x12
        /*0362*/ 	.short	(.L_145 - .L_144)
	.align		4
.L_144:
        /*0364*/ 	.word	index@(tvmgen_default_fused_multiply_strided_slice_negative_strided_slice_concatenate_multiply_add_res_1bda687858ca57c0__kernel)
        /*0368*/ 	.word	0x00000000


	//----- nvinfo : EIATTR_MIN_STACK_SIZE
	.align		4
.L_145:
        /*036c*/ 	.byte	0x04, 0x12
        /*036e*/ 	.short	(.L_147 - .L_146)
	.align		4
.L_146:
        /*0370*/ 	.word	index@(tvmgen_default_fused_greater_equal_reshape_where_divide_kernel)
        /*0374*/ 	.word	0x00000000


	//----- nvinfo : EIATTR_MIN_STACK_SIZE
	.align		4
.L_147:
        /*0378*/ 	.byte	0x04, 0x12
        /*037a*/ 	.short	(.L_149 - .L_148)
	.align		4
.L_148:
        /*037c*/ 	.word	index@(tvmgen_default_fused_concatenate_transpose_kernel)
        /*0380*/ 	.word	0x00000000


	//----- nvinfo : EIATTR_MIN_STACK_SIZE
	.align		4
.L_149:
        /*0384*/ 	.byte	0x04, 0x12
        /*0386*/ 	.short	(.L_151 - .L_150)
	.align		4
.L_150:
        /*0388*/ 	.word	index@(tvmgen_default_fused_nn_batch_matmul_kernel)
        /*038c*/ 	.word	0x00000000


	//----- nvinfo : EIATTR_MIN_STACK_SIZE
	.align		4
.L_151:
        /*0390*/ 	.byte	0x04, 0x12
        /*0392*/ 	.short	(.L_153 - .L_152)
	.align		4
.L_152:
        /*0394*/ 	.word	index@(tvmgen_default_fused_reshape_add_kernel)
        /*0398*/ 	.word	0x00000000


	//----- nvinfo : EIATTR_MIN_STACK_SIZE
	.align		4
.L_153:
        /*039c*/ 	.byte	0x04, 0x12
        /*039e*/ 	.short	(.L_155 - .L_154)
	.align		4
.L_154:
        /*03a0*/ 	.word	index@(tvmgen_default_fused_reshape_transpose_expand_dims_tile_reshape_strided_slice_reshape_kernel)
        /*03a4*/ 	.word	0x00000000


	//----- nvinfo : EIATTR_MIN_STACK_SIZE
	.align		4
.L_155:
        /*03a8*/ 	.byte	0x04, 0x12
        /*03aa*/ 	.short	(.L_157 - .L_156)
	.align		4
.L_156:
        /*03ac*/ 	.word	index@(tvmgen_default_fused_add_kernel)
        /*03b0*/ 	.word	0x00000000


	//----- nvinfo : EIATTR_MIN_STACK_SIZE
	.align		4
.L_157:
        /*03b4*/ 	.byte	0x04, 0x12
        /*03b6*/ 	.short	(.L_159 - .L_158)
	.align		4
.L_158:
        /*03b8*/ 	.word	index@(tvmgen_default_fused_nn_batch_matmul_1_kernel)
        /*03bc*/ 	.word	0x00000000


	//----- nvinfo : EIATTR_MIN_STACK_SIZE
	.align		4
.L_159:
        /*03c0*/ 	.byte	0x04, 0x12
        /*03c2*/ 	.short	(.L_161 - .L_160)
	.align		4
.L_160:
        /*03c4*/ 	.word	index@(tvmgen_default_fused_multiply_strided_slice_negative_strided_slice_concatenate_multiply_add_exp_c89bec4d53200e45__kernel)
        /*03c8*/ 	.word	0x00000000


	//----- nvinfo : EIATTR_MIN_STACK_SIZE
	.align		4
.L_161:
        /*03cc*/ 	.byte	0x04, 0x12
        /*03ce*/ 	.short	(.L_163 - .L_162)
	.align		4
.L_162:
        /*03d0*/ 	.word	index@(tvmgen_default_fused_scatter_nd_kernel_1)
        /*03d4*/ 	.word	0x00000000


	//----- nvinfo : EIATTR_MIN_STACK_SIZE
	.align		4
.L_163:
        /*03d8*/ 	.byte	0x04, 0x12
        /*03da*/ 	.short	(.L_165 - .L_164)
	.align		4
.L_164:
        /*03dc*/ 	.word	index@(tvmgen_default_fused_reshape_sigmoid_multiply_reshape_multiply_reshape_kernel)
        /*03e0*/ 	.word	0x00000000


	//----- nvinfo : EIATTR_MIN_STACK_SIZE
	.align		4
.L_165:
        /*03e4*/ 	.byte	0x04, 0x12
        /*03e6*/ 	.short	(.L_167 - .L_166)
	.align		4
.L_166:
        /*03e8*/ 	.word	index@(tvmgen_default_fused_reshape_kernel)
        /*03ec*/ 	.word	0x00000000


	//----- nvinfo : EIATTR_MIN_STACK_SIZE
	.align		4
.L_167:
        /*03f0*/ 	.byte	0x04, 0x12
        /*03f2*/ 	.short	(.L_169 - .L_168)
	.align		4
.L_168:
        /*03f4*/ 	.word	index@(tvmgen_default_fused_reshape_1_kernel)
        /*03f8*/ 	.word	0x00000000


	//----- nvinfo : EIATTR_MIN_STACK_SIZE
	.align		4
.L_169:
        /*03fc*/ 	.byte	0x04, 0x12
        /*03fe*/ 	.short	(.L_171 - .L_170)
	.align		4
.L_170:
        /*0400*/ 	.word	index@(tvmgen_default_fused_less_add_where_take_kernel)
        /*0404*/ 	.word	0x00000000


	//----- nvinfo : EIATTR_MIN_STACK_SIZE
	.align		4
.L_171:
        /*0408*/ 	.byte	0x04, 0x12
        /*040a*/ 	.short	(.L_173 - .L_172)
	.align		4
.L_172:
        /*040c*/ 	.word	index@(tvmgen_default_fused_nn_softmax_kernel_3)
        /*0410*/ 	.word	0x00000000


	//----- nvinfo : EIATTR_MIN_STACK_SIZE
	.align		4
.L_173:
        /*0414*/ 	.byte	0x04, 0x12
        /*0416*/ 	.short	(.L_175 - .L_174)
	.align		4
.L_174:
        /*0418*/ 	.word	index@(tvmgen_default_fused_nn_dense_kernel)
        /*041c*/ 	.word	0x00000000


	//----- nvinfo : EIATTR_MIN_STACK_SIZE
	.align		4
.L_175:
        /*0420*/ 	.byte	0x04, 0x12
        /*0422*/ 	.short	(.L_177 - .L_176)
	.align		4
.L_176:
        /*0424*/ 	.word	index@(tvmgen_default_fused_nn_dense_2_kernel)
        /*0428*/ 	.word	0x00000000


	//----- nvinfo : EIATTR_MIN_STACK_SIZE
	.align		4
.L_177:
        /*042c*/ 	.byte	0x04, 0x12
        /*042e*/ 	.short	(.L_179 - .L_178)
	.align		4
.L_178:
        /*0430*/ 	.word	index@(tvmgen_default_fused_nn_dense_1_kernel)
        /*0434*/ 	.word	0x00000000


	//----- nvinfo : EIATTR_MIN_STACK_SIZE
	.align		4
.L_179:
        /*0438*/ 	.byte	0x04, 0x12
        /*043a*/ 	.short	(.L_181 - .L_180)
	.align		4
.L_180:
        /*043c*/ 	.word	index@(tvmgen_default_fused_take_transpose_reshape_transpose_kernel)
        /*0440*/ 	.word	0x00000000


	//----- nvinfo : EIATTR_MIN_STACK_SIZE
	.align		4
.L_181:
        /*0444*/ 	.byte	0x04, 0x12
        /*0446*/ 	.short	(.L_183 - .L_182)
	.align		4
.L_182:
        /*0448*/ 	.word	index@(tvmgen_default_fused_less_add_where_kernel)
        /*044c*/ 	.word	0x00000000


	//----- nvinfo : EIATTR_MIN_STACK_SIZE
	.align		4
.L_183:
        /*0450*/ 	.byte	0x04, 0x12
        /*0452*/ 	.short	(.L_185 - .L_184)
	.align		4
.L_184:
        /*0454*/ 	.word	index@(tvmgen_default_fused_reshape_transpose_reshape_kernel)
        /*0458*/ 	.word	0x00000000


	//----- nvinfo : EIATTR_MIN_STACK_SIZE
	.align		4
.L_185:
        /*045c*/ 	.byte	0x04, 0x12
        /*045e*/ 	.short	(.L_187 - .L_186)
	.align		4
.L_186:
        /*0460*/ 	.word	index@(tvmgen_default_fused_reshape_broadcast_to_expand_dims_kernel)
        /*0464*/ 	.word	0x00000000


	//----- nvinfo : EIATTR_MIN_STACK_SIZE
	.align		4
.L_187:
        /*0468*/ 	.byte	0x04, 0x12
        /*046a*/ 	.short	(.L_189 - .L_188)
	.align		4
.L_188:
        /*046c*/ 	.word	index@(tvmgen_default_fused_sqrt_multiply_add_divide_multiply_reshape_kernel)
        /*0470*/ 	.word	0x00000000


	//----- nvinfo : EIATTR_MIN_STACK_SIZE
	.align		4
.L_189:
        /*0474*/ 	.byte	0x04, 0x12
        /*0476*/ 	.short	(.L_191 - .L_190)
	.align		4
.L_190:
        /*0478*/ 	.word	index@(tvmgen_default_fused_multiply_sum_kernel)
        /*047c*/ 	.word	0x00000000


	//----- nvinfo : EIATTR_MIN_STACK_SIZE
	.align		4
.L_191:
        /*0480*/ 	.byte	0x04, 0x12
        /*0482*/ 	.short	(.L_193 - .L_192)
	.align		4
.L_192:
        /*0484*/ 	.word	index@(tvmgen_default_fused_nn_dense_4_kernel)
        /*0488*/ 	.word	0x00000000


	//----- nvinfo : EIATTR_MIN_STACK_SIZE
	.align		4
.L_193:
        /*048c*/ 	.byte	0x04, 0x12
        /*048e*/ 	.short	(.L_195 - .L_194)
	.align		4
.L_194:
        /*0490*/ 	.word	index@(tvmgen_default_fused_reshape_transpose_kernel)
        /*0494*/ 	.word	0x00000000


	//----- nvinfo : EIATTR_MIN_STACK_SIZE
	.align		4
.L_195:
        /*0498*/ 	.byte	0x04, 0x12
        /*049a*/ 	.short	(.L_197 - .L_196)
	.align		4
.L_196:
        /*049c*/ 	.word	index@(tvmgen_default_fused_nn_dense_3_kernel)
        /*04a0*/ 	.word	0x00000000


	//----- nvinfo : EIATTR_MIN_STACK_SIZE
	.align		4
.L_197:
        /*04a4*/ 	.byte	0x04, 0x12
        /*04a6*/ 	.short	(.L_199 - .L_198)
	.align		4
.L_198:
        /*04a8*/ 	.word	index@(tvmgen_default_fused_nn_softmax_kernel_2)
        /*04ac*/ 	.word	0x00000000


	//----- nvinfo : EIATTR_MIN_STACK_SIZE
	.align		4
.L_199:
        /*04b0*/ 	.byte	0x04, 0x12
        /*04b2*/ 	.short	(.L_201 - .L_200)
	.align		4
.L_200:
        /*04b4*/ 	.word	index@(tvmgen_default_fused_reshape_transpose_1_kernel)
        /*04b8*/ 	.word	0x00000000


	//----- nvinfo : EIATTR_MIN_STACK_SIZE
	.align		4
.L_201:
        /*04bc*/ 	.byte	0x04, 0x12
        /*04be*/ 	.short	(.L_203 - .L_202)
	.align		4
.L_202:
        /*04c0*/ 	.word	index@(tvmgen_default_fused_nn_softmax_kernel_1)
        /*04c4*/ 	.word	0x00000000


	//----- nvinfo : EIATTR_MIN_STACK_SIZE
	.align		4
.L_203:
        /*04c8*/ 	.byte	0x04, 0x12
        /*04ca*/ 	.short	(.L_205 - .L_204)
	.align		4
.L_204:
        /*04cc*/ 	.word	index@(tvmgen_default_fused_nn_softmax_kernel)
        /*04d0*/ 	.word	0x00000000


	//----- nvinfo : EIATTR_MIN_STACK_SIZE
	.align		4
.L_205:
        /*04d4*/ 	.byte	0x04, 0x12
        /*04d6*/ 	.short	(.L_207 - .L_206)
	.align		4
.L_206:
        /*04d8*/ 	.word	index@(tvmgen_default_fused_take_reshape_transpose_kernel)
        /*04dc*/ 	.word	0x00000000


	//----- nvinfo : EIATTR_MIN_STACK_SIZE
	.align		4
.L_207:
        /*04e0*/ 	.byte	0x04, 0x12
        /*04e2*/ 	.short	(.L_209 - .L_208)
	.align		4
.L_208:
        /*04e4*/ 	.word	index@(tvmgen_default_fused_scatter_nd_kernel)
        /*04e8*/ 	.word	0x00000000


	//----- nvinfo : EIATTR_MIN_STACK_SIZE
	.align		4
.L_209:
        /*04ec*/ 	.byte	0x04, 0x12
        /*04ee*/ 	.short	(.L_211 - .L_210)
	.align		4
.L_210:
        /*04f0*/ 	.word	index@(tvmgen_default_fused_take_expand_dims_expand_dims_kernel)
        /*04f4*/ 	.word	0x00000000
.L_211:


//--------------------- .nv.info.tvmgen_default_fused_multiply_strided_slice_negative_strided_slice_concatenate_multiply_add_res_1bda687858ca57c0__kernel --------------------------
	.section	.nv.info.tvmgen_default_fused_multiply_strided_slice_negative_strided_slice_concatenate_multiply_add_res_1bda687858ca57c0__kernel,"",@"SHT_CUDA_INFO"
	.sectionflags	@""
	.align	4


	//----- nvinfo : EIATTR_CUDA_API_VERSION
	.align		4
        /*0000*/ 	.byte	0x04, 0x37
        /*0002*/ 	.short	(.L_213 - .L_212)
.L_212:
        /*0004*/ 	.word	0x0000007e


	//----- nvinfo : EIATTR_SW2861232_WAR
	.align		4
.L_213:
        /*0008*/ 	.byte	0x01, 0x35
	.zero		2


	//----- nvinfo : EIATTR_PARAM_CBANK
	.align		4
        /*000c*/ 	.byte	0x04, 0x0a
        /*000e*/ 	.short	(.L_215 - .L_214)
	.align		4
.L_214:
        /*0010*/ 	.word	index@(.nv.constant0.tvmgen_default_fused_multiply_strided_slice_negative_strided_slice_concatenate_multiply_add_res_1bda687858ca57c0__kernel)
        /*0014*/ 	.short	0x0160
        /*0016*/ 	.short	0x0020


	//----- nvinfo : EIATTR_CBANK_PARAM_SIZE
	.align		4
.L_215:
        /*0018*/ 	.byte	0x03, 0x19
        /*001a*/ 	.short	0x0020


	//----- nvinfo : EIATTR_KPARAM_INFO
	.align		4
        /*001c*/ 	.byte	0x04, 0x17
        /*001e*/ 	.short	(.L_217 - .L_216)
.L_216:
        /*0020*/ 	.word	0x00000000
        /*0024*/ 	.short	0x0003
        /*0026*/ 	.short	0x0018
        /*0028*/ 	.byte	0x00, 0xf0, 0x21, 0x00


	//----- nvinfo : EIATTR_KPARAM_INFO
	.align		4
.L_217:
        /*002c*/ 	.byte	0x04, 0x17
        /*002e*/ 	.short	(.L_219 - .L_218)
.L_218:
        /*0030*/ 	.word	0x00000000
        /*0034*/ 	.short	0x0002
        /*0036*/ 	.short	0x0010
        /*0038*/ 	.byte	0x00, 0xf0, 0x21, 0x00


	//----- nvinfo : EIATTR_KPARAM_INFO
	.align		4
.L_219:
        /*003c*/ 	.byte	0x04, 0x17
        /*003e*/ 	.short	(.L_221 - .L_220)
.L_220:
        /*0040*/ 	.word	0x00000000
        /*0044*/ 	.short	0x0001
        /*0046*/ 	.short	0x0008
        /*0048*/ 	.byte	0x00, 0xf0, 0x21, 0x00


	//----- nvinfo : EIATTR_KPARAM_INFO
	.align		4
.L_221:
        /*004c*/ 	.byte	0x04, 0x17
        /*004e*/ 	.short	(.L_223 - .L_222)
.L_222:
        /*0050*/ 	.word	0x00000000
        /*0054*/ 	.short	0x0000
        /*0056*/ 	.short	0x0000
        /*0058*/ 	.byte	0x00, 0xf0, 0x21, 0x00


	//----- nvinfo : EIATTR_MAXREG_COUNT
	.align		4
.L_223:
        /*005c*/ 	.byte	0x03, 0x1b
        /*005e*/ 	.short	0x0040


	//----- nvinfo : EIATTR_EXIT_INSTR_OFFSETS
	.align		4
        /*0060*/ 	.byte	0x04, 0x1c
        /*0062*/ 	.short	(.L_225 - .L_224)


	//   ....[0]....
.L_224:
        /*0064*/ 	.word	0x000001a0


	//----- nvinfo : EIATTR_MAX_THREADS
	.align		4
.L_225:
        /*0068*/ 	.byte	0x04, 0x05
        /*006a*/ 	.short	(.L_227 - .L_226)
.L_226:
        /*006c*/ 	.word	0x00000400
        /*0070*/ 	.word	0x00000001
        /*0074*/ 	.word	0x00000001
.L_227:


//--------------------- .nv.info.tvmgen_default_fused_greater_equal_reshape_where_divide_kernel --------------------------
	.section	.nv.info.tvmgen_default_fused_greater_equal_reshape_where_divide_kernel,"",@"SHT_CUDA_INFO"
	.sectionflags	@""
	.align	4


	//----- nvinfo : EIATTR_CUDA_API_VERSION
	.align		4
        /*0000*/ 	.byte	0x04, 0x37
        /*0002*/ 	.short	(.L_229 - .L_228)
.L_228:
        /*0004*/ 	.word	0x0000007e


	//----- nvinfo : EIATTR_SW2861232_WAR
	.align		4
.L_229:
        /*0008*/ 	.byte	0x01, 0x35
	.zero		2


	//----- nvinfo : EIATTR_PARAM_CBANK
	.align		4
        /*000c*/ 	.byte	0x04, 0x0a
        /*000e*/ 	.short	(.L_231 - .L_230)
	.align		4
.L_230:
        /*0010*/ 	.word	index@(.nv.constant0.tvmgen_default_fused_greater_equal_reshape_where_divide_kernel)
        /*0014*/ 	.short	0x0160
        /*0016*/ 	.short	0x0028


	//----- nvinfo : EIATTR_CBANK_PARAM_SIZE
	.align		4
.L_231:
        /*0018*/ 	.byte	0x03, 0x19
        /*001a*/ 	.short	0x0028


	//----- nvinfo : EIATTR_KPARAM_INFO
	.align		4
        /*001c*/ 	.byte	0x04, 0x17
        /*001e*/ 	.short	(.L_233 - .L_232)
.L_232:
        /*0020*/ 	.word	0x00000000
        /*0024*/ 	.short	0x0004
        /*0026*/ 	.short	0x0020
        /*0028*/ 	.byte	0x00, 0xf0, 0x21, 0x00


	//----- nvinfo : EIATTR_KPARAM_INFO
	.align		4
.L_233:
        /*002c*/ 	.byte	0x04, 0x17
        /*002e*/ 	.short	(.L_235 - .L_234)
.L_234:
        /*0030*/ 	.word	0x00000000
        /*0034*/ 	.short	0x0003
        /*0036*/ 	.short	0x0018
        /*0038*/ 	.byte	0x00, 0xf0, 0x21, 0x00


	//----- nvinfo : EIATTR_KPARAM_INFO
	.align		4
.L_235:
        /*003c*/ 	.byte	0x04, 0x17
        /*003e*/ 	.short	(.L_237 - .L_236)
.L_236:
        /*0040*/ 	.word	0x00000000
        /*0044*/ 	.short	0x0002
        /*0046*/ 	.short	0x0010
        /*0048*/ 	.byte	0x00, 0xf0, 0x21, 0x00


	//----- nvinfo : EIATTR_KPARAM_INFO
	.align		4
.L_237:
        /*004c*/ 	.byte	0x04, 0x17
        /*004e*/ 	.short	(.L_239 - .L_238)
.L_238:
        /*0050*/ 	.word	0x00000000
        /*0054*/ 	.short	0x0001
        /*0056*/ 	.short	0x0008
        /*0058*/ 	.byte	0x00, 0xf0, 0x21, 0x00


	//----- nvinfo : EIATTR_KPARAM_INFO
	.align		4
.L_239:
        /*005c*/ 	.byte	0x04, 0x17
        /*005e*/ 	.short	(.L_241 - .L_240)
.L_240:
        /*0060*/ 	.word	0x00000000
        /*0064*/ 	.short	0x0000
        /*0066*/ 	.short	0x0000
        /*0068*/ 	.byte	0x00, 0xf0, 0x21, 0x00


	//----- nvinfo : EIATTR_MAXREG_COUNT
	.align		4
.L_241:
        /*006c*/ 	.byte	0x03, 0x1b
        /*006e*/ 	.short	0x0040


	//----- nvinfo : EIATTR_EXIT_INSTR_OFFSETS
	.align		4
        /*0070*/ 	.byte	0x04, 0x1c
        /*0072*/ 	.short	(.L_243 - .L_242)


	//   ....[0]....
.L_242:
        /*0074*/ 	.word	0x00000160


	//----- nvinfo : EIATTR_MAX_THREADS
	.align		4
.L_243:
        /*0078*/ 	.byte	0x04, 0x05
        /*007a*/ 	.short	(.L_245 - .L_244)
.L_244:
        /*007c*/ 	.word	0x00000400
        /*0080*/ 	.word	0x00000001
        /*0084*/ 	.word	0x00000001
.L_245:


//--------------------- .nv.info.tvmgen_default_fused_concatenate_transpose_kernel --------------------------
	.section	.nv.info.tvmgen_default_fused_concatenate_transpose_kernel,"",@"SHT_CUDA_INFO"
	.sectionflags	@""
	.align	4


	//----- nvinfo : EIATTR_CUDA_API_VERSION
	.align		4
        /*0000*/ 	.byte	0x04, 0x37
        /*0002*/ 	.short	(.L_247 - .L_246)
.L_246:
        /*0004*/ 	.word	0x0000007e


	//----- nvinfo : EIATTR_SW2861232_WAR
	.align		4
.L_247:
        /*0008*/ 	.byte	0x01, 0x35
	.zero		2


	//----- nvinfo : EIATTR_PARAM_CBANK
	.align		4
        /*000c*/ 	.byte	0x04, 0x0a
        /*000e*/ 	.short	(.L_249 - .L_248)
	.align		4
.L_248:
        /*0010*/ 	.word	index@(.nv.constant0.tvmgen_default_fused_concatenate_transpose_kernel)
        /*0014*/ 	.short	0x0160
        /*0016*/ 	.short	0x0030


	//----- nvinfo : EIATTR_CBANK_PARAM_SIZE
	.align		4
.L_249:
        /*0018*/ 	.byte	0x03, 0x19
        /*001a*/ 	.short	0x0030


	//----- nvinfo : EIATTR_KPARAM_INFO
	.align		4
        /*001c*/ 	.byte	0x04, 0x17
        /*001e*/ 	.short	(.L_251 - .L_250)
.L_250:
        /*0020*/ 	.word	0x00000000
        /*0024*/ 	.short	0x0005
        /*0026*/ 	.short	0x0028
        /*0028*/ 	.byte	0x00, 0xf0, 0x21, 0x00


	//----- nvinfo : EIATTR_KPARAM_INFO
	.align		4
.L_251:
        /*002c*/ 	.byte	0x04, 0x17
        /*002e*/ 	.short	(.L_253 - .L_252)
.L_252:
        /*0030*/ 	.word	0x00000000
        /*0034*/ 	.short	0x0004
        /*0036*/ 	.short	0x0020
        /*0038*/ 	.byte	0x00, 0xf0, 0x21, 0x00


	//----- nvinfo : EIATTR_KPARAM_INFO
	.align		4
.L_253:
        /*003c*/ 	.byte	0x04, 0x17
        /*003e*/ 	.short	(.L_255 - .L_254)
.L_254:
        /*0040*/ 	.word	0x00000000
        /*0044*/ 	.short	0x0003
        /*0046*/ 	.short	0x0018
        /*0048*/ 	.byte	0x00, 0xf0, 0x21, 0x00


	//----- nvinfo : EIATTR_KPARAM_INFO
	.align		4
.L_255:
        /*004c*/ 	.byte	0x04, 0x17
        /*004e*/ 	.short	(.L_257 - .L_256)
.L_256:
        /*0050*/ 	.word	0x00000000
        /*0054*/ 	.short	0x0002
        /*0056*/ 	.short	0x0010
        /*0058*/ 	.byte	0x00, 0xf0, 0x21, 0x00


	//----- nvinfo : EIATTR_KPARAM_INFO
	.align		4
.L_257:
        /*005c*/ 	.byte	0x04, 0x17
        /*005e*/ 	.short	(.L_259 - .L_258)
.L_258:
        /*0060*/ 	.word	0x00000000
        /*0064*/ 	.short	0x0001
        /*0066*/ 	.short	0x0008
        /*0068*/ 	.byte	0x00, 0xf0, 0x21, 0x00


	//----- nvinfo : EIATTR_KPARAM_INFO
	.align		4
.L_259:
        /*006c*/ 	.byte	0x04, 0x17
        /*006e*/ 	.short	(.L_261 - .L_260)
.L_260:
        /*0070*/ 	.word	0x00000000
        /*0074*/ 	.short	0x0000
        /*0076*/ 	.short	0x0000
        /*0078*/ 	.byte	0x00, 0xf0, 0x21, 0x00


	//----- nvinfo : EIATTR_MAXREG_COUNT
	.align		4
.L_261:
        /*007c*/ 	.byte	0x03, 0x1b
        /*007e*/ 	.short	0x0040


	//----- nvinfo : EIATTR_EXIT_INSTR_OFFSETS
	.align		4
        /*0080*/ 	.byte	0x04, 0x1c
        /*0082*/ 	.short	(.L_263 - .L_262)


	//   ....[0]....
.L_262:
        /*0084*/ 	.word	0x000002c0


	//----- nvinfo : EIATTR_MAX_THREADS
	.align		4
.L_263:
        /*0088*/ 	.byte	0x04, 0x05
        /*008a*/ 	.short	(.L_265 - .L_264)
.L_264:
        /*008c*/ 	.word	0x00000400
        /*0090*/ 	.word	0x00000001
        /*0094*/ 	.word	0x00000001
.L_265:


//--------------------- .nv.info.tvmgen_default_fused_nn_batch_matmul_kernel --------------------------
	.section	.nv.info.tvmgen_default_fused_nn_batch_matmul_kernel,"",@"SHT_CUDA_INFO"
	.sectionflags	@""
	.align	4


	//----- nvinfo : EIATTR_CUDA_API_VERSION
	.align		4
        /*0000*/ 	.byte	0x04, 0x37
        /*0002*/ 	.short	(.L_267 - .L_266)
.L_266:
        /*0004*/ 	.word	0x0000007e


	//----- nvinfo : EIATTR_SW2861232_WAR
	.align		4
.L_267:
        /*0008*/ 	.byte	0x01, 0x35
	.zero		2


	//----- nvinfo : EIATTR_PARAM_CBANK
	.align		4
        /*000c*/ 	.byte	0x04, 0x0a
        /*000e*/ 	.short	(.L_269 - .L_268)
	.align		4
.L_268:
        /*0010*/ 	.word	index@(.nv.constant0.tvmgen_default_fused_nn_batch_matmul_kernel)
        /*0014*/ 	.short	0x0160
        /*0016*/ 	.short	0x0018


	//----- nvinfo : EIATTR_CBANK_PARAM_SIZE
	.align		4
.L_269:
        /*0018*/ 	.byte	0x03, 0x19
        /*001a*/ 	.short	0x0018


	//----- nvinfo : EIATTR_KPARAM_INFO
	.align		4
        /*001c*/ 	.byte	0x04, 0x17
        /*001e*/ 	.short	(.L_271 - .L_270)
.L_270:
        /*0020*/ 	.word	0x00000000
        /*0024*/ 	.short	0x0002
        /*0026*/ 	.short	0x0010
        /*0028*/ 	.byte	0x00, 0xf0, 0x21, 0x00


	//----- nvinfo : EIATTR_KPARAM_INFO
	.align		4
.L_271:
        /*002c*/ 	.byte	0x04, 0x17
        /*002e*/ 	.short	(.L_273 - .L_272)
.L_272:
        /*0030*/ 	.word	0x00000000
        /*0034*/ 	.short	0x0001
        /*0036*/ 	.short	0x0008
        /*0038*/ 	.byte	0x00, 0xf0, 0x21, 0x00


	//----- nvinfo : EIATTR_KPARAM_INFO
	.align		4
.L_273:
        /*003c*/ 	.byte	0x04, 0x17
        /*003e*/ 	.short	(.L_275 - .L_274)
.L_274:
        /*0040*/ 	.word	0x00000000
        /*0044*/ 	.short	0x0000
        /*0046*/ 	.short	0x0000
        /*0048*/ 	.byte	0x00, 0xf0, 0x21, 0x00


	//----- nvinfo : EIATTR_MAXREG_COUNT
	.align		4
.L_275:
        /*004c*/ 	.byte	0x03, 0x1b
        /*004e*/ 	.short	0x00ff


	//----- nvinfo : EIATTR_EXIT_INSTR_OFFSETS
	.align		4
        /*0050*/ 	.byte	0x04, 0x1c
        /*0052*/ 	.short	(.L_277 - .L_276)


	//   ....[0]....
.L_276:
        /*0054*/ 	.word	0x00001020


	//----- nvinfo : EIATTR_CTAIDZ_USED
	.align		4
.L_277:
        /*0058*/ 	.byte	0x01, 0x04
	.zero		2


	//----- nvinfo : EIATTR_MAX_THREADS
	.align		4
        /*005c*/ 	.byte	0x04, 0x05
        /*005e*/ 	.short	(.L_279 - .L_278)
.L_278:
        /*0060*/ 	.word	0x00000008
        /*0064*/ 	.word	0x00000001
        /*0068*/ 	.word	0x00000001
.L_279:


//--------------------- .nv.info.tvmgen_default_fused_reshape_add_kernel --------------------------
	.section	.nv.info.tvmgen_default_fused_reshape_add_kernel,"",@"SHT_CUDA_INFO"
	.sectionflags	@""
	.align	4


	//----- nvinfo : EIATTR_CUDA_API_VERSION
	.align		4
        /*0000*/ 	.byte	0x04, 0x37
        /*0002*/ 	.short	(.L_281 - .L_280)
.L_280:
        /*0004*/ 	.word	0x0000007e


	//----- nvinfo : EIATTR_SW2861232_WAR
	.align		4
.L_281:
        /*0008*/ 	.byte	0x01, 0x35
	.zero		2


	//----- nvinfo : EIATTR_PARAM_CBANK
	.align		4
        /*000c*/ 	.byte	0x04, 0x0a
        /*000e*/ 	.short	(.L_283 - .L_282)
	.align		4
.L_282:
        /*0010*/ 	.word	index@(.nv.constant0.tvmgen_default_fused_reshape_add_kernel)
        /*0014*/ 	.short	0x0160
        /*0016*/ 	.short	0x0018


	//----- nvinfo : EIATTR_CBANK_PARAM_SIZE
	.align		4
.L_283:
        /*0018*/ 	.byte	0x03, 0x19
        /*001a*/ 	.short	0x0018


	//----- nvinfo : EIATTR_KPARAM_INFO
	.align		4
        /*001c*/ 	.byte	0x04, 0x17
        /*001e*/ 	.short	(.L_285 - .L_284)
.L_284:
        /*0020*/ 	.word	0x00000000
        /*0024*/ 	.short	0x0002
        /*0026*/ 	.short	0x0010
        /*0028*/ 	.byte	0x00, 0xf0, 0x21, 0x00


	//----- nvinfo : EIATTR_KPARAM_INFO
	.align		4
.L_285:
        /*002c*/ 	.byte	0x04, 0x17
        /*002e*/ 	.short	(.L_287 - .L_286)
.L_286:
        /*0030*/ 	.word	0x00000000
        /*0034*/ 	.short	0x0001
        /*0036*/ 	.short	0x0008
        /*0038*/ 	.byte	0x00, 0xf0, 0x21, 0x00


	//----- nvinfo : EIATTR_KPARAM_INFO
	.align		4
.L_287:
        /*003c*/ 	.byte	0x04, 0x17
        /*003e*/ 	.short	(.L_289 - .L_288)
.L_288:
        /*0040*/ 	.word	0x00000000
        /*0044*/ 	.short	0x0000
        /*0046*/ 	.short	0x0000
        /*0048*/ 	.byte	0x00, 0xf0, 0x21, 0x00


	//----- nvinfo : EIATTR_MAXREG_COUNT
	.align		4
.L_289:
        /*004c*/ 	.byte	0x03, 0x1b
        /*004e*/ 	.short	0x0040


	//----- nvinfo : EIATTR_EXIT_INSTR_OFFSETS
	.align		4
        /*0050*/ 	.byte	0x04, 0x1c
        /*0052*/ 	.short	(.L_291 - .L_290)


	//   ....[0]....
.L_290:
        /*0054*/ 	.word	0x000000d0


	//----- nvinfo : EIATTR_MAX_THREADS
	.align		4
.L_291:
        /*0058*/ 	.byte	0x04, 0x05
        /*005a*/ 	.short	(.L_293 - .L_292)
.L_292:
        /*005c*/ 	.word	0x00000400
        /*0060*/ 	.word	0x00000001
        /*0064*/ 	.word	0x00000001
.L_293:


//--------------------- .nv.info.tvmgen_default_fused_reshape_transpose_expand_dims_tile_reshape_strided_slice_reshape_kernel --------------------------
	.section	.nv.info.tvmgen_default_fused_reshape_transpose_expand_dims_tile_reshape_strided_slice_reshape_kernel,"",@"SHT_CUDA_INFO"
	.sectionflags	@""
	.align	4


	//----- nvinfo : EIATTR_CUDA_API_VERSION
	.align		4
        /*0000*/ 	.byte	0x04, 0x37
        /*0002*/ 	.short	(.L_295 - .L_294)
.L_294:
        /*0004*/ 	.word	0x0000007e


	//----- nvinfo : EIATTR_SW2861232_WAR
	.align		4
.L_295:
        /*0008*/ 	.byte	0x01, 0x35
	.zero		2


	//----- nvinfo : EIATTR_PARAM_CBANK
	.align		4
        /*000c*/ 	.byte	0x04, 0x0a
        /*000e*/ 	.short	(.L_297 - .L_296)
	.align		4
.L_296:
        /*0010*/ 	.word	index@(.nv.constant0.tvmgen_default_fused_reshape_transpose_expand_dims_tile_reshape_strided_slice_reshape_kernel)
        /*0014*/ 	.short	0x0160
        /*0016*/ 	.short	0x0010


	//----- nvinfo : EIATTR_CBANK_PARAM_SIZE
	.align		4
.L_297:
        /*0018*/ 	.byte	0x03, 0x19
        /*001a*/ 	.short	0x0010


	//----- nvinfo : EIATTR_KPARAM_INFO
	.align		4
        /*001c*/ 	.byte	0x04, 0x17
        /*001e*/ 	.short	(.L_299 - .L_298)
.L_298:
        /*0020*/ 	.word	0x00000000
        /*0024*/ 	.short	0x0001
        /*0026*/ 	.short	0x0008
        /*0028*/ 	.byte	0x00, 0xf0, 0x21, 0x00


	//----- nvinfo : EIATTR_KPARAM_INFO
	.align		4
.L_299:
        /*002c*/ 	.byte	0x04, 0x17
        /*002e*/ 	.short	(.L_301 - .L_300)
.L_300:
        /*0030*/ 	.word	0x00000000
        /*0034*/ 	.short	0x0000
        /*0036*/ 	.short	0x0000
        /*0038*/ 	.byte	0x00, 0xf0, 0x21, 0x00


	//----- nvinfo : EIATTR_MAXREG_COUNT
	.align		4
.L_301:
        /*003c*/ 	.byte	0x03, 0x1b
        /*003e*/ 	.short	0x0040


	//----- nvinfo : EIATTR_EXIT_INSTR_OFFSETS
	.align		4
        /*0040*/ 	.byte	0x04, 0x1c
        /*0042*/ 	.short	(.L_303 - .L_302)


	//   ....[0]....
.L_302:
        /*0044*/ 	.word	0x000000e0


	//----- nvinfo : EIATTR_MAX_THREADS
	.align		4
.L_303:
        /*0048*/ 	.byte	0x04, 0x05
        /*004a*/ 	.short	(.L_305 - .L_304)
.L_304:
        /*004c*/ 	.word	0x00000400
        /*0050*/ 	.word	0x00000001
        /*0054*/ 	.word	0x00000001
.L_305:


//--------------------- .nv.info.tvmgen_default_fused_add_kernel --------------------------
	.section	.nv.info.tvmgen_default_fused_add_kernel,"",@"SHT_CUDA_INFO"
	.sectionflags	@""
	.align	4


	//----- nvinfo : EIATTR_CUDA_API_VERSION
	.align		4
        /*0000*/ 	.byte	0x04, 0x37
        /*0002*/ 	.short	(.L_307 - .L_306)
.L_306:
        /*0004*/ 	.word	0x0000007e


	//----- nvinfo : EIATTR_SW2861232_WAR
	.align		4
.L_307:
        /*0008*/ 	.byte	0x01, 0x35
	.zero		2


	//----- nvinfo : EIATTR_PARAM_CBANK
	.align		4
        /*000c*/ 	.byte	0x04, 0x0a
        /*000e*/ 	.short	(.L_309 - .L_308)
	.align		4
.L_308:
        /*0010*/ 	.word	index@(.nv.constant0.tvmgen_default_fused_add_kernel)
        /*0014*/ 	.short	0x0160
        /*0016*/ 	.short	0x0010


	//----- nvinfo : EIATTR_CBANK_PARAM_SIZE
	.align		4
.L_309:
        /*0018*/ 	.byte	0x03, 0x19
        /*001a*/ 	.short	0x0010


	//----- nvinfo : EIATTR_KPARAM_INFO
	.align		4
        /*001c*/ 	.byte	0x04, 0x17
        /*001e*/ 	.short	(.L_311 - .L_310)
.L_310:
        /*0020*/ 	.word	0x00000000
        /*0024*/ 	.short	0x0001
        /*0026*/ 	.short	0x0008
        /*0028*/ 	.byte	0x00, 0xf0, 0x21, 0x00


	//----- nvinfo : EIATTR_KPARAM_INFO
	.align		4
.L_311:
        /*002c*/ 	.byte	0x04, 0x17
        /*002e*/ 	.short	(.L_313 - .L_312)
.L_312:
        /*0030*/ 	.word	0x00000000
        /*0034*/ 	.short	0x0000
        /*0036*/ 	.short	0x0000
        /*0038*/ 	.byte	0x00, 0xf0, 0x21, 0x00


	//----- nvinfo : EIATTR_MAXREG_COUNT
	.align		4
.L_313:
        /*003c*/ 	.byte	0x03, 0x1b
        /*003e*/ 	.short	0x00ff


	//----- nvinfo : EIATTR_EXIT_INSTR_OFFSETS
	.align		4
        /*0040*/ 	.byte	0x04, 0x1c
        /*0042*/ 	.short	(.L_315 - .L_314)


	//   ....[0]....
.L_314:
        /*0044*/ 	.word	0x000000a0
.L_315:


//--------------------- .nv.info.tvmgen_default_fused_nn_batch_matmul_1_kernel --------------------------
	.section	.nv.info.tvmgen_default_fused_nn_batch_matmul_1_kernel,"",@"SHT_CUDA_INFO"
	.sectionflags	@""
	.align	4


	//----- nvinfo : EIATTR_CUDA_API_VERSION
	.align		4
        /*0000*/ 	.byte	0x04, 0x37
        /*0002*/ 	.short	(.L_317 - .L_316)
.L_316:
        /*0004*/ 	.word	0x0000007e


	//----- nvinfo : EIATTR_SW2861232_WAR
	.align		4
.L_317:
        /*0008*/ 	.byte	0x01, 0x35
	.zero		2


	//----- nvinfo : EIATTR_PARAM_CBANK
	.align		4
        /*000c*/ 	.byte	0x04, 0x0a
        /*000e*/ 	.short	(.L_319 - .L_318)
	.align		4
.L_318:
        /*0010*/ 	.word	index@(.nv.constant0.tvmgen_default_fused_nn_batch_matmul_1_kernel)
        /*0014*/ 	.short	0x0160
        /*0016*/ 	.short	0x0018


	//----- nvinfo : EIATTR_CBANK_PARAM_SIZE
	.align		4
.L_319:
        /*0018*/ 	.byte	0x03, 0x19
        /*001a*/ 	.short	0x0018


	//----- nvinfo : EIATTR_KPARAM_INFO
	.align		4
        /*001c*/ 	.byte	0x04, 0x17
        /*001e*/ 	.short	(.L_321 - .L_320)
.L_320:
        /*0020*/ 	.word	0x00000000
        /*0024*/ 	.short	0x0002
        /*0026*/ 	.short	0x0010
        /*0028*/ 	.byte	0x00, 0xf0, 0x21, 0x00


	//----- nvinfo : EIATTR_KPARAM_INFO
	.align		4
.L_321:
        /*002c*/ 	.byte	0x04, 0x17
        /*002e*/ 	.short	(.L_323 - .L_322)
.L_322:
        /*0030*/ 	.word	0x00000000
        /*0034*/ 	.short	0x0001
        /*0036*/ 	.short	0x0008
        /*0038*/ 	.byte	0x00, 0xf0, 0x21, 0x00


	//----- nvinfo : EIATTR_KPARAM_INFO
	.align		4
.L_323:
        /*003c*/ 	.byte	0x04, 0x17
        /*003e*/ 	.short	(.L_325 - .L_324)
.L_324:
        /*0040*/ 	.word	0x00000000
        /*0044*/ 	.short	0x0000
        /*0046*/ 	.short	0x0000
        /*0048*/ 	.byte	0x00, 0xf0, 0x21, 0x00


	//----- nvinfo : EIATTR_MAXREG_COUNT
	.align		4
.L_325:
        /*004c*/ 	.byte	0x03, 0x1b
        /*004e*/ 	.short	0x00ff


	//----- nvinfo : EIATTR_EXIT_INSTR_OFFSETS
	.align		4
        /*0050*/ 	.byte	0x04, 0x1c
        /*0052*/ 	.short	(.L_327 - .L_326)


	//   ....[0]....
.L_326:
        /*0054*/ 	.word	0x00000ff0


	//----- nvinfo : EIATTR_CTAIDZ_USED
	.align		4
.L_327:
        /*0058*/ 	.byte	0x01, 0x04
	.zero		2


	//----- nvinfo : EIATTR_MAX_THREADS
	.align		4
        /*005c*/ 	.byte	0x04, 0x05
        /*005e*/ 	.short	(.L_329 - .L_328)
.L_328:
        /*0060*/ 	.word	0x00000008
        /*0064*/ 	.word	0x00000001
        /*0068*/ 	.word	0x00000001
.L_329:


//--------------------- .nv.info.tvmgen_default_fused_multiply_strided_slice_negative_strided_slice_concatenate_multiply_add_exp_c89bec4d53200e45__kernel --------------------------
	.section	.nv.info.tvmgen_default_fused_multiply_strided_slice_negative_strided_slice_concatenate_multiply_add_exp_c89bec4d53200e45__kernel,"",@"SHT_CUDA_INFO"
	.sectionflags	@""
	.align	4


	//----- nvinfo : EIATTR_CUDA_API_VERSION
	.align		4
        /*0000*/ 	.byte	0x04, 0x37
        /*0002*/ 	.short	(.L_331 - .L_330)
.L_330:
        /*0004*/ 	.word	0x0000007e


	//----- nvinfo : EIATTR_SW2861232_WAR
	.align		4
.L_331:
        /*0008*/ 	.byte	0x01, 0x35
	.zero		2


	//----- nvinfo : EIATTR_PARAM_CBANK
	.align		4
        /*000c*/ 	.byte	0x04, 0x0a
        /*000e*/ 	.short	(.L_333 - .L_332)
	.align		4
.L_332:
        /*0010*/ 	.word	index@(.nv.constant0.tvmgen_default_fused_multiply_strided_slice_negative_strided_slice_concatenate_multiply_add_exp_c89bec4d53200e45__kernel)
        /*0014*/ 	.short	0x0160
        /*0016*/ 	.short	0x0020


	//----- nvinfo : EIATTR_CBANK_PARAM_SIZE
	.align		4
.L_333:
        /*0018*/ 	.byte	0x03, 0x19
        /*001a*/ 	.short	0x0020


	//----- nvinfo : EIATTR_KPARAM_INFO
	.align		4
        /*001c*/ 	.byte	0x04, 0x17
        /*001e*/ 	.short	(.L_335 - .L_334)
.L_334:
        /*0020*/ 	.word	0x00000000
        /*0024*/ 	.short	0x0003
        /*0026*/ 	.short	0x0018
        /*0028*/ 	.byte	0x00, 0xf0, 0x21, 0x00


	//----- nvinfo : EIATTR_KPARAM_INFO
	.align		4
.L_335:
        /*002c*/ 	.byte	0x04, 0x17
        /*002e*/ 	.short	(.L_337 - .L_336)
.L_336:
        /*0030*/ 	.word	0x00000000
        /*0034*/ 	.short	0x0002
        /*0036*/ 	.short	0x0010
        /*0038*/ 	.byte	0x00, 0xf0, 0x21, 0x00


	//----- nvinfo : EIATTR_KPARAM_INFO
	.align		4
.L_337:
        /*003c*/ 	.byte	0x04, 0x17
        /*003e*/ 	.short	(.L_339 - .L_338)
.L_338:
        /*0040*/ 	.word	0x00000000
        /*0044*/ 	.short	0x0001
        /*0046*/ 	.short	0x0008
        /*0048*/ 	.byte	0x00, 0xf0, 0x21, 0x00


	//----- nvinfo : EIATTR_KPARAM_INFO
	.align		4
.L_339:
        /*004c*/ 	.byte	0x04, 0x17
        /*004e*/ 	.short	(.L_341 - .L_340)
.L_340:
        /*0050*/ 	.word	0x00000000
        /*0054*/ 	.short	0x0000
        /*0056*/ 	.short	0x0000
        /*0058*/ 	.byte	0x00, 0xf0, 0x21, 0x00


	//----- nvinfo : EIATTR_MAXREG_COUNT
	.align		4
.L_341:
        /*005c*/ 	.byte	0x03, 0x1b
        /*005e*/ 	.short	0x0040


	//----- nvinfo : EIATTR_EXIT_INSTR_OFFSETS
	.align		4
        /*0060*/ 	.byte	0x04, 0x1c
        /*0062*/ 	.short	(.L_343 - .L_342)


	//   ....[0]....
.L_342:
        /*0064*/ 	.word	0x00000180


	//----- nvinfo : EIATTR_MAX_THREADS
	.align		4
.L_343:
        /*0068*/ 	.byte	0x04, 0x05
        /*006a*/ 	.short	(.L_345 - .L_344)
.L_344:
        /*006c*/ 	.word	0x00000400
        /*0070*/ 	.word	0x00000001
        /*0074*/ 	.word	0x00000001
.L_345:


//--------------------- .nv.info.tvmgen_default_fused_scatter_nd_kernel_1 --------------------------
	.section	.nv.info.tvmgen_default_fused_scatter_nd_kernel_1,"",@"SHT_CUDA_INFO"
	.sectionflags	@""
	.align	4


	//----- nvinfo : EIATTR_CUDA_API_VERSION
	.align		4
        /*0000*/ 	.byte	0x04, 0x37
        /*0002*/ 	.short	(.L_347 - .L_346)
.L_346:
        /*0004*/ 	.word	0x0000007e


	//----- nvinfo : EIATTR_SW2861232_WAR
	.align		4
.L_347:
        /*0008*/ 	.byte	0x01, 0x35
	.zero		2


	//----- nvinfo : EIATTR_PARAM_CBANK
	.align		4
        /*000c*/ 	.byte	0x04, 0x0a
        /*000e*/ 	.short	(.L_349 - .L_348)
	.align		4
.L_348:
        /*0010*/ 	.word	index@(.nv.constant0.tvmgen_default_fused_scatter_nd_kernel_1)
        /*0014*/ 	.short	0x0160
        /*0016*/ 	.short	0x0018


	//----- nvinfo : EIATTR_CBANK_PARAM_SIZE
	.align		4
.L_349:
        /*0018*/ 	.byte	0x03, 0x19
        /*001a*/ 	.short	0x0018


	//----- nvinfo : EIATTR_KPARAM_INFO
	.align		4
        /*001c*/ 	.byte	0x04, 0x17
        /*001e*/ 	.short	(.L_351 - .L_350)
.L_350:
        /*0020*/ 	.word	0x00000000
        /*0024*/ 	.short	0x0002
        /*0026*/ 	.short	0x0010
        /*0028*/ 	.byte	0x00, 0xf0, 0x21, 0x00


	//----- nvinfo : EIATTR_KPARAM_INFO
	.align		4
.L_351:
        /*002c*/ 	.byte	0x04, 0x17
        /*002e*/ 	.short	(.L_353 - .L_352)
.L_352:
        /*0030*/ 	.word	0x00000000
        /*0034*/ 	.short	0x0001
        /*0036*/ 	.short	0x0008
        /*0038*/ 	.byte	0x00, 0xf0, 0x21, 0x00


	//----- nvinfo : EIATTR_KPARAM_INFO
	.align		4
.L_353:
        /*003c*/ 	.byte	0x04, 0x17
        /*003e*/ 	.short	(.L_355 - .L_354)
.L_354:
        /*0040*/ 	.word	0x00000000
        /*0044*/ 	.short	0x0000
        /*0046*/ 	.short	0x0000
        /*0048*/ 	.byte	0x00, 0xf0, 0x21, 0x00


	//----- nvinfo : EIATTR_MAXREG_COUNT
	.align		4
.L_355:
        /*004c*/ 	.byte	0x03, 0x1b
        /*004e*/ 	.short	0x00ff


	//----- nvinfo : EIATTR_EXIT_INSTR_OFFSETS
	.align		4
        /*0050*/ 	.byte	0x04, 0x1c
        /*0052*/ 	.short	(.L_357 - .L_356)


	//   ....[0]....
.L_356:
        /*0054*/ 	.word	0x000005b0
.L_357:


//--------------------- .nv.info.tvmgen_default_fused_reshape_sigmoid_multiply_reshape_multiply_reshape_kernel --------------------------
	.section	.nv.info.tvmgen_default_fused_reshape_sigmoid_multiply_reshape_multiply_reshape_kernel,"",@"SHT_CUDA_INFO"
	.sectionflags	@""
	.align	4


	//----- nvinfo : EIATTR_CUDA_API_VERSION
	.align		4
        /*0000*/ 	.byte	0x04, 0x37
        /*0002*/ 	.short	(.L_359 - .L_358)
.L_358:
        /*0004*/ 	.word	0x0000007e


	//----- nvinfo : EIATTR_SW2861232_WAR
	.align		4
.L_359:
        /*0008*/ 	.byte	0x01, 0x35
	.zero		2


	//----- nvinfo : EIATTR_PARAM_CBANK
	.align		4
        /*000c*/ 	.byte	0x04, 0x0a
        /*000e*/ 	.short	(.L_361 - .L_360)
	.align		4
.L_360:
        /*0010*/ 	.word	index@(.nv.constant0.tvmgen_default_fused_reshape_sigmoid_multiply_reshape_multiply_reshape_kernel)
        /*0014*/ 	.short	0x0160
        /*0016*/ 	.short	0x0018


	//----- nvinfo : EIATTR_CBANK_PARAM_SIZE
	.align		4
.L_361:
        /*0018*/ 	.byte	0x03, 0x19
        /*001a*/ 	.short	0x0018


	//----- nvinfo : EIATTR_KPARAM_INFO
	.align		4
        /*001c*/ 	.byte	0x04, 0x17
        /*001e*/ 	.short	(.L_363 - .L_362)
.L_362:
        /*0020*/ 	.word	0x00000000
        /*0024*/ 	.short	0x0002
        /*0026*/ 	.short	0x0010
        /*0028*/ 	.byte	0x00, 0xf0, 0x21, 0x00


	//----- nvinfo : EIATTR_KPARAM_INFO
	.align		4
.L_363:
        /*002c*/ 	.byte	0x04, 0x17
        /*002e*/ 	.short	(.L_365 - .L_364)
.L_364:
        /*0030*/ 	.word	0x00000000
        /*0034*/ 	.short	0x0001
        /*0036*/ 	.short	0x0008
        /*0038*/ 	.byte	0x00, 0xf0, 0x21, 0x00


	//----- nvinfo : EIATTR_KPARAM_INFO
	.align		4
.L_365:
        /*003c*/ 	.byte	0x04, 0x17
        /*003e*/ 	.short	(.L_367 - .L_366)
.L_366:
        /*0040*/ 	.word	0x00000000
        /*0044*/ 	.short	0x0000
        /*0046*/ 	.short	0x0000
        /*0048*/ 	.byte	0x00, 0xf0, 0x21, 0x00


	//----- nvinfo : EIATTR_MAXREG_COUNT
	.align		4
.L_367:
        /*004c*/ 	.byte	0x03, 0x1b
        /*004e*/ 	.short	0x0040


	//----- nvinfo : EIATTR_EXIT_INSTR_OFFSETS
	.align		4
        /*0050*/ 	.byte	0x04, 0x1c
        /*0052*/ 	.short	(.L_369 - .L_368)


	//   ....[0]....
.L_368:
        /*0054*/ 	.word	0x00000230


	//----- nvinfo : EIATTR_MAX_THREADS
	.align		4
.L_369:
        /*0058*/ 	.byte	0x04, 0x05
        /*005a*/ 	.short	(.L_371 - .L_370)
.L_370:
        /*005c*/ 	.word	0x00000400
        /*0060*/ 	.word	0x00000001
        /*0064*/ 	.word	0x00000001


	//----- nvinfo : EIATTR_CRS_STACK_SIZE
	.align		4
.L_371:
        /*0068*/ 	.byte	0x04, 0x1e
        /*006a*/ 	.short	(.L_373 - .L_372)
.L_372:
        /*006c*/ 	.word	0x00000000
.L_373:


//--------------------- .nv.info.tvmgen_default_fused_reshape_kernel --------------------------
	.section	.nv.info.tvmgen_default_fused_reshape_kernel,"",@"SHT_CUDA_INFO"
	.sectionflags	@""
	.align	4


	//----- nvinfo : EIATTR_CUDA_API_VERSION
	.align		4
        /*0000*/ 	.byte	0x04, 0x37
        /*0002*/ 	.short	(.L_375 - .L_374)
.L_374:
        /*0004*/ 	.word	0x0000007e


	//----- nvinfo : EIATTR_SW2861232_WAR
	.align		4
.L_375:
        /*0008*/ 	.byte	0x01, 0x35
	.zero		2


	//----- nvinfo : EIATTR_PARAM_CBANK
	.align		4
        /*000c*/ 	.byte	0x04, 0x0a
        /*000e*/ 	.short	(.L_377 - .L_376)
	.align		4
.L_376:
        /*0010*/ 	.word	index@(.nv.constant0.tvmgen_default_fused_reshape_kernel)
        /*0014*/ 	.short	0x0160
        /*0016*/ 	.short	0x0010


	//----- nvinfo : EIATTR_CBANK_PARAM_SIZE
	.align		4
.L_377:
        /*0018*/ 	.byte	0x03, 0x19
        /*001a*/ 	.short	0x0010


	//----- nvinfo : EIATTR_KPARAM_INFO
	.align		4
        /*001c*/ 	.byte	0x04, 0x17
        /*001e*/ 	.short	(.L_379 - .L_378)
.L_378:
        /*0020*/ 	.word	0x00000000
        /*0024*/ 	.short	0x0001
        /*0026*/ 	.short	0x0008
        /*0028*/ 	.byte	0x00, 0xf0, 0x21, 0x00


	//----- nvinfo : EIATTR_KPARAM_INFO
	.align		4
.L_379:
        /*002c*/ 	.byte	0x04, 0x17
        /*002e*/ 	.short	(.L_381 - .L_380)
.L_380:
        /*0030*/ 	.word	0x00000000
        /*0034*/ 	.short	0x0000
        /*0036*/ 	.short	0x0000
        /*0038*/ 	.byte	0x00, 0xf0, 0x21, 0x00


	//----- nvinfo : EIATTR_MAXREG_COUNT
	.align		4
.L_381:
        /*003c*/ 	.byte	0x03, 0x1b
        /*003e*/ 	.short	0x0040


	//----- nvinfo : EIATTR_EXIT_INSTR_OFFSETS
	.align		4
        /*0040*/ 	.byte	0x04, 0x1c
        /*0042*/ 	.short	(.L_383 - .L_382)


	//   ....[0]....
.L_382:
        /*0044*/ 	.word	0x000000a0


	//----- nvinfo : EIATTR_MAX_THREADS
	.align		4
.L_383:
        /*0048*/ 	.byte	0x04, 0x05
        /*004a*/ 	.short	(.L_385 - .L_384)
.L_384:
        /*004c*/ 	.word	0x00000400
        /*0050*/ 	.word	0x00000001
        /*0054*/ 	.word	0x00000001
.L_385:


//--------------------- .nv.info.tvmgen_default_fused_reshape_1_kernel --------------------------
	.section	.nv.info.tvmgen_default_fused_reshape_1_kernel,"",@"SHT_CUDA_INFO"
	.sectionflags	@""
	.align	4


	//----- nvinfo : EIATTR_CUDA_API_VERSION
	.align		4
        /*0000*/ 	.byte	0x04, 0x37
        /*0002*/ 	.short	(.L_387 - .L_386)
.L_386:
        /*0004*/ 	.word	0x0000007e


	//----- nvinfo : EIATTR_SW2861232_WAR
	.align		4
.L_387:
        /*0008*/ 	.byte	0x01, 0x35
	.zero		2


	//----- nvinfo : EIATTR_PARAM_CBANK
	.align		4
        /*000c*/ 	.byte	0x04, 0x0a
        /*000e*/ 	.short	(.L_389 - .L_388)
	.align		4
.L_388:
        /*0010*/ 	.word	index@(.nv.constant0.tvmgen_default_fused_reshape_1_kernel)
        /*0014*/ 	.short	0x0160
        /*0016*/ 	.short	0x0010


	//----- nvinfo : EIATTR_CBANK_PARAM_SIZE
	.align		4
.L_389:
        /*0018*/ 	.byte	0x03, 0x19
        /*001a*/ 	.short	0x0010


	//----- nvinfo : EIATTR_KPARAM_INFO
	.align		4
        /*001c*/ 	.byte	0x04, 0x17
        /*001e*/ 	.short	(.L_391 - .L_390)
.L_390:
        /*0020*/ 	.word	0x00000000
        /*0024*/ 	.short	0x0001
        /*0026*/ 	.short	0x0008
        /*0028*/ 	.byte	0x00, 0xf0, 0x21, 0x00


	//----- nvinfo : EIATTR_KPARAM_INFO
	.align		4
.L_391:
        /*002c*/ 	.byte	0x04, 0x17
        /*002e*/ 	.short	(.L_393 - .L_392)
.L_392:
        /*0030*/ 	.word	0x00000000
        /*0034*/ 	.short	0x0000
        /*0036*/ 	.short	0x0000
        /*0038*/ 	.byte	0x00, 0xf0, 0x21, 0x00


	//----- nvinfo : EIATTR_MAXREG_COUNT
	.align		4
.L_393:
        /*003c*/ 	.byte	0x03, 0x1b
        /*003e*/ 	.short	0x0040


	//----- nvinfo : EIATTR_EXIT_INSTR_OFFSETS
	.align		4
        /*0040*/ 	.byte	0x04, 0x1c
        /*0042*/ 	.short	(.L_395 - .L_394)


	//   ....[0]....
.L_394:
        /*0044*/ 	.word	0x00000060


	//   ....[1]....
        /*0048*/ 	.word	0x000000e0


	//----- nvinfo : EIATTR_MAX_THREADS
	.align		4
.L_395:
        /*004c*/ 	.byte	0x04, 0x05
        /*004e*/ 	.short	(.L_397 - .L_396)
.L_396:
        /*0050*/ 	.word	0x00000400
        /*0054*/ 	.word	0x00000001
        /*0058*/ 	.word	0x00000001
.L_397:


//--------------------- .nv.info.tvmgen_default_fused_less_add_where_take_kernel --------------------------
	.section	.nv.info.tvmgen_default_fused_less_add_where_take_kernel,"",@"SHT_CUDA_INFO"
	.sectionflags	@""
	.align	4


	//----- nvinfo : EIATTR_CUDA_API_VERSION
	.align		4
        /*0000*/ 	.byte	0x04, 0x37
        /*0002*/ 	.short	(.L_399 - .L_398)
.L_398:
        /*0004*/ 	.word	0x0000007e


	//----- nvinfo : EIATTR_SW2861232_WAR
	.align		4
.L_399:
        /*0008*/ 	.byte	0x01, 0x35
	.zero		2


	//----- nvinfo : EIATTR_PARAM_CBANK
	.align		4
        /*000c*/ 	.byte	0x04, 0x0a
        /*000e*/ 	.short	(.L_401 - .L_400)
	.align		4
.L_400:
        /*0010*/ 	.word	index@(.nv.constant0.tvmgen_default_fused_less_add_where_take_kernel)
        /*0014*/ 	.short	0x0160
        /*0016*/ 	.short	0x0018


	//----- nvinfo : EIATTR_CBANK_PARAM_SIZE
	.align		4
.L_401:
        /*0018*/ 	.byte	0x03, 0x19
        /*001a*/ 	.short	0x0018


	//----- nvinfo : EIATTR_KPARAM_INFO
	.align		4
        /*001c*/ 	.byte	0x04, 0x17
        /*001e*/ 	.short	(.L_403 - .L_402)
.L_402:
        /*0020*/ 	.word	0x00000000
        /*0024*/ 	.short	0x0002
        /*0026*/ 	.short	0x0010
        /*0028*/ 	.byte	0x00, 0xf0, 0x21, 0x00


	//----- nvinfo : EIATTR_KPARAM_INFO
	.align		4
.L_403:
        /*002c*/ 	.byte	0x04, 0x17
        /*002e*/ 	.short	(.L_405 - .L_404)
.L_404:
        /*0030*/ 	.word	0x00000000
        /*0034*/ 	.short	0x0001
        /*0036*/ 	.short	0x0008
        /*0038*/ 	.byte	0x00, 0xf0, 0x21, 0x00


	//----- nvinfo : EIATTR_KPARAM_INFO
	.align		4
.L_405:
        /*003c*/ 	.byte	0x04, 0x17
        /*003e*/ 	.short	(.L_407 - .L_406)
.L_406:
        /*0040*/ 	.word	0x00000000
        /*0044*/ 	.short	0x0000
        /*0046*/ 	.short	0x0000
        /*0048*/ 	.byte	0x00, 0xf0, 0x21, 0x00


	//----- nvinfo : EIATTR_MAXREG_COUNT
	.align		4
.L_407:
        /*004c*/ 	.byte	0x03, 0x1b
        /*004e*/ 	.short	0x0040


	//----- nvinfo : EIATTR_EXIT_INSTR_OFFSETS
	.align		4
        /*0050*/ 	.byte	0x04, 0x1c
        /*0052*/ 	.short	(.L_409 - .L_408)


	//   ....[0]....
.L_408:
        /*0054*/ 	.word	0x000001f0


	//----- nvinfo : EIATTR_MAX_THREADS
	.align		4
.L_409:
        /*0058*/ 	.byte	0x04, 0x05
        /*005a*/ 	.short	(.L_411 - .L_410)
.L_410:
        /*005c*/ 	.word	0x00000400
        /*0060*/ 	.word	0x00000001
        /*0064*/ 	.word	0x00000001
.L_411:


//--------------------- .nv.info.tvmgen_default_fused_nn_softmax_kernel_3 --------------------------
	.section	.nv.info.tvmgen_default_fused_nn_softmax_kernel_3,"",@"SHT_CUDA_INFO"
	.sectionflags	@""
	.align	4


	//----- nvinfo : EIATTR_CUDA_API_VERSION
	.align		4
        /*0000*/ 	.byte	0x04, 0x37
        /*0002*/ 	.short	(.L_413 - .L_412)
.L_412:
        /*0004*/ 	.word	0x0000007e


	//----- nvinfo : EIATTR_SW2861232_WAR
	.align		4
.L_413:
        /*0008*/ 	.byte	0x01, 0x35
	.zero		2


	//----- nvinfo : EIATTR_PARAM_CBANK
	.align		4
        /*000c*/ 	.byte	0x04, 0x0a
        /*000e*/ 	.short	(.L_415 - .L_414)
	.align		4
.L_414:
        /*0010*/ 	.word	index@(.nv.constant0.tvmgen_default_fused_nn_softmax_kernel_3)
        /*0014*/ 	.short	0x0160
        /*0016*/ 	.short	0x0018


	//----- nvinfo : EIATTR_CBANK_PARAM_SIZE
	.align		4
.L_415:
        /*0018*/ 	.byte	0x03, 0x19
        /*001a*/ 	.short	0x0018


	//----- nvinfo : EIATTR_KPARAM_INFO
	.align		4
        /*001c*/ 	.byte	0x04, 0x17
        /*001e*/ 	.short	(.L_417 - .L_416)
.L_416:
        /*0020*/ 	.word	0x00000000
        /*0024*/ 	.short	0x0002
        /*0026*/ 	.short	0x0010
        /*0028*/ 	.byte	0x00, 0xf0, 0x21, 0x00


	//----- nvinfo : EIATTR_KPARAM_INFO
	.align		4
.L_417:
        /*002c*/ 	.byte	0x04, 0x17
        /*002e*/ 	.short	(.L_419 - .L_418)
.L_418:
        /*0030*/ 	.word	0x00000000
        /*0034*/ 	.short	0x0001
        /*0036*/ 	.short	0x0008
        /*0038*/ 	.byte	0x00, 0xf0, 0x21, 0x00


	//----- nvinfo : EIATTR_KPARAM_INFO
	.align		4
.L_419:
        /*003c*/ 	.byte	0x04, 0x17
        /*003e*/ 	.short	(.L_421 - .L_420)
.L_420:
        /*0040*/ 	.word	0x00000000
        /*0044*/ 	.short	0x0000
        /*0046*/ 	.short	0x0000
        /*0048*/ 	.byte	0x00, 0xf0, 0x21, 0x00


	//----- nvinfo : EIATTR_MAXREG_COUNT
	.align		4
.L_421:
        /*004c*/ 	.byte	0x03, 0x1b
        /*004e*/ 	.short	0x0040


	//----- nvinfo : EIATTR_EXIT_INSTR_OFFSETS
	.align		4
        /*0050*/ 	.byte	0x04, 0x1c
        /*0052*/ 	.short	(.L_423 - .L_422)


	//   ....[0]....
.L_422:
        /*0054*/ 	.word	0x000001c0


	//----- nvinfo : EIATTR_MAX_THREADS
	.align		4
.L_423:
        /*0058*/ 	.byte	0x04, 0x05
        /*005a*/ 	.short	(.L_425 - .L_424)
.L_424:
        /*005c*/ 	.word	0x00000400
        /*0060*/ 	.word	0x00000001
        /*0064*/ 	.word	0x00000001


	//----- nvinfo : EIATTR_CRS_STACK_SIZE
	.align		4
.L_425:
        /*0068*/ 	.byte	0x04, 0x1e
        /*006a*/ 	.short	(.L_427 - .L_426)
.L_426:
        /*006c*/ 	.word	0x00000000
.L_427:


//--------------------- .nv.info.tvmgen_default_fused_nn_dense_kernel --------------------------
	.section	.nv.info.tvmgen_default_fused_nn_dense_kernel,"",@"SHT_CUDA_INFO"
	.sectionflags	@""
	.align	4


	//----- nvinfo : EIATTR_CUDA_API_VERSION
	.align		4
        /*0000*/ 	.byte	0x04, 0x37
        /*0002*/ 	.short	(.L_429 - .L_428)
.L_428:
        /*0004*/ 	.word	0x0000007e


	//----- nvinfo : EIATTR_SW2861232_WAR
	.align		4
.L_429:
        /*0008*/ 	.byte	0x01, 0x35
	.zero		2


	//----- nvinfo : EIATTR_PARAM_CBANK
	.align		4
        /*000c*/ 	.byte	0x04, 0x0a
        /*000e*/ 	.short	(.L_431 - .L_430)
	.align		4
.L_430:
        /*0010*/ 	.word	index@(.nv.constant0.tvmgen_default_fused_nn_dense_kernel)
        /*0014*/ 	.short	0x0160
        /*0016*/ 	.short	0x0018


	//----- nvinfo : EIATTR_CBANK_PARAM_SIZE
	.align		4
.L_431:
        /*0018*/ 	.byte	0x03, 0x19
        /*001a*/ 	.short	0x0018


	//----- nvinfo : EIATTR_KPARAM_INFO
	.align		4
        /*001c*/ 	.byte	0x04, 0x17
        /*001e*/ 	.short	(.L_433 - .L_432)
.L_432:
        /*0020*/ 	.word	0x00000000
        /*0024*/ 	.short	0x0002
        /*0026*/ 	.short	0x0010
        /*0028*/ 	.byte	0x00, 0xf0, 0x21, 0x00


	//----- nvinfo : EIATTR_KPARAM_INFO
	.align		4
.L_433:
        /*002c*/ 	.byte	0x04, 0x17
        /*002e*/ 	.short	(.L_435 - .L_434)
.L_434:
        /*0030*/ 	.word	0x00000000
        /*0034*/ 	.short	0x0001
        /*0036*/ 	.short	0x0008
        /*0038*/ 	.byte	0x00, 0xf0, 0x21, 0x00


	//----- nvinfo : EIATTR_KPARAM_INFO
	.align		4
.L_435:
        /*003c*/ 	.byte	0x04, 0x17
        /*003e*/ 	.short	(.L_437 - .L_436)
.L_436:
        /*0040*/ 	.word	0x00000000
        /*0044*/ 	.short	0x0000
        /*0046*/ 	.short	0x0000
        /*0048*/ 	.byte	0x00, 0xf0, 0x21, 0x00


	//----- nvinfo : EIATTR_MAXREG_COUNT
	.align		4
.L_437:
        /*004c*/ 	.byte	0x03, 0x1b
        /*004e*/ 	.short	0x00ff


	//----- nvinfo : EIATTR_COOP_GROUP_MASK_REGIDS
	.align		4
        /*0050*/ 	.byte	0x04, 0x29
        /*0052*/ 	.short	(.L_439 - .L_438)


	//   ....[0]....
.L_438:
        /*0054*/ 	.word	0x05000003


	//   ....[1]....
        /*0058*/ 	.word	0x05000003


	//   ....[2]....
        /*005c*/ 	.word	0x05000003


	//   ....[3]....
        /*0060*/ 	.word	0x05000003


	//   ....[4]....
        /*0064*/ 	.word	0x05000003


	//   ....[5]....
        /*0068*/ 	.word	0x05000005


	//----- nvinfo : EIATTR_COOP_GROUP_INSTR_OFFSETS
	.align		4
.L_439:
        /*006c*/ 	.byte	0x04, 0x28
        /*006e*/ 	.short	(.L_441 - .L_440)


	//   ....[0]....
.L_440:
        /*0070*/ 	.word	0x00000690


	//   ....[1]....
        /*0074*/ 	.word	0x000006b0


	//   ....[2]....
        /*0078*/ 	.word	0x000006d0


	//   ....[3]....
        /*007c*/ 	.word	0x000006f0


	//   ....[4]....
        /*0080*/ 	.word	0x00000720


	//   ....[5]....
        /*0084*/ 	.word	0x000007b0


	//----- nvinfo : EIATTR_EXIT_INSTR_OFFSETS
	.align		4
.L_441:
        /*0088*/ 	.byte	0x04, 0x1c
        /*008a*/ 	.short	(.L_443 - .L_442)


	//   ....[0]....
.L_442:
        /*008c*/ 	.word	0x000007f0


	//   ....[1]....
        /*0090*/ 	.word	0x00000830


	//----- nvinfo : EIATTR_MAX_THREADS
	.align		4
.L_443:
        /*0094*/ 	.byte	0x04, 0x05
        /*0096*/ 	.short	(.L_445 - .L_444)
.L_444:
        /*0098*/ 	.word	0x00000040
        /*009c*/ 	.word	0x00000001
        /*00a0*/ 	.word	0x00000001
.L_445:


//--------------------- .nv.info.tvmgen_default_fused_nn_dense_2_kernel --------------------------
	.section	.nv.info.tvmgen_default_fused_nn_dense_2_kernel,"",@"SHT_CUDA_INFO"
	.sectionflags	@""
	.align	4


	//----- nvinfo : EIATTR_CUDA_API_VERSION
	.align		4
        /*0000*/ 	.byte	0x04, 0x37
        /*0002*/ 	.short	(.L_447 - .L_446)
.L_446:
        /*0004*/ 	.word	0x0000007e


	//----- nvinfo : EIATTR_SW2861232_WAR
	.align		4
.L_447:
        /*0008*/ 	.byte	0x01, 0x35
	.zero		2


	//----- nvinfo : EIATTR_PARAM_CBANK
	.align		4
        /*000c*/ 	.byte	0x04, 0x0a
        /*000e*/ 	.short	(.L_449 - .L_448)
	.align		4
.L_448:
        /*0010*/ 	.word	index@(.nv.constant0.tvmgen_default_fused_nn_dense_2_kernel)
        /*0014*/ 	.short	0x0160
        /*0016*/ 	.short	0x0018


	//----- nvinfo : EIATTR_CBANK_PARAM_SIZE
	.align		4
.L_449:
        /*0018*/ 	.byte	0x03, 0x19
        /*001a*/ 	.short	0x0018


	//----- nvinfo : EIATTR_KPARAM_INFO
	.align		4
        /*001c*/ 	.byte	0x04, 0x17
        /*001e*/ 	.short	(.L_451 - .L_450)
.L_450:
        /*0020*/ 	.word	0x00000000
        /*0024*/ 	.short	0x0002
        /*0026*/ 	.short	0x0010
        /*0028*/ 	.byte	0x00, 0xf0, 0x21, 0x00


	//----- nvinfo : EIATTR_KPARAM_INFO
	.align		4
.L_451:
        /*002c*/ 	.byte	0x04, 0x17
        /*002e*/ 	.short	(.L_453 - .L_452)
.L_452:
        /*0030*/ 	.word	0x00000000
        /*0034*/ 	.short	0x0001
        /*0036*/ 	.short	0x0008
        /*0038*/ 	.byte	0x00, 0xf0, 0x21, 0x00


	//----- nvinfo : EIATTR_KPARAM_INFO
	.align		4
.L_453:
        /*003c*/ 	.byte	0x04, 0x17
        /*003e*/ 	.short	(.L_455 - .L_454)
.L_454:
        /*0040*/ 	.word	0x00000000
        /*0044*/ 	.short	0x0000
        /*0046*/ 	.short	0x0000
        /*0048*/ 	.byte	0x00, 0xf0, 0x21, 0x00


	//----- nvinfo : EIATTR_MAXREG_COUNT
	.align		4
.L_455:
        /*004c*/ 	.byte	0x03, 0x1b
        /*004e*/ 	.short	0x00ff


	//----- nvinfo : EIATTR_COOP_GROUP_MASK_REGIDS
	.align		4
        /*0050*/ 	.byte	0x04, 0x29
        /*0052*/ 	.short	(.L_457 - .L_456)


	//   ....[0]....
.L_456:
        /*0054*/ 	.word	0x05000003


	//   ....[1]....
        /*0058*/ 	.word	0x05000003


	//   ....[2]....
        /*005c*/ 	.word	0x05000003


	//   ....[3]....
        /*0060*/ 	.word	0x05000003


	//   ....[4]....
        /*0064*/ 	.word	0x05000003


	//   ....[5]....
        /*0068*/ 	.word	0x05000005


	//----- nvinfo : EIATTR_COOP_GROUP_INSTR_OFFSETS
	.align		4
.L_457:
        /*006c*/ 	.byte	0x04, 0x28
        /*006e*/ 	.short	(.L_459 - .L_458)


	//   ....[0]....
.L_458:
        /*0070*/ 	.word	0x00000690


	//   ....[1]....
        /*0074*/ 	.word	0x000006b0


	//   ....[2]....
        /*0078*/ 	.word	0x000006d0


	//   ....[3]....
        /*007c*/ 	.word	0x000006f0


	//   ....[4]....
        /*0080*/ 	.word	0x00000720


	//   ....[5]....
        /*0084*/ 	.word	0x000007b0


	//----- nvinfo : EIATTR_EXIT_INSTR_OFFSETS
	.align		4
.L_459:
        /*0088*/ 	.byte	0x04, 0x1c
        /*008a*/ 	.short	(.L_461 - .L_460)


	//   ....[0]....
.L_460:
        /*008c*/ 	.word	0x000007f0


	//   ....[1]....
        /*0090*/ 	.word	0x00000830


	//----- nvinfo : EIATTR_MAX_THREADS
	.align		4
.L_461:
        /*0094*/ 	.byte	0x04, 0x05
        /*0096*/ 	.short	(.L_463 - .L_462)
.L_462:
        /*0098*/ 	.word	0x00000040
        /*009c*/ 	.word	0x00000001
        /*00a0*/ 	.word	0x00000001
.L_463:


//--------------------- .nv.info.tvmgen_default_fused_nn_dense_1_kernel --------------------------
	.section	.nv.info.tvmgen_default_fused_nn_dense_1_kernel,"",@"SHT_CUDA_INFO"
	.sectionflags	@""
	.align	4


	//----- nvinfo : EIATTR_CUDA_API_VERSION
	.align		4
        /*0000*/ 	.byte	0x04, 0x37
        /*0002*/ 	.short	(.L_465 - .L_464)
.L_464:
        /*0004*/ 	.word	0x0000007e


	//----- nvinfo : EIATTR_SW2861232_WAR
	.align		4
.L_465:
        /*0008*/ 	.byte	0x01, 0x35
	.zero		2


	//----- nvinfo : EIATTR_PARAM_CBANK
	.align		4
        /*000c*/ 	.byte	0x04, 0x0a
        /*000e*/ 	.short	(.L_467 - .L_466)
	.align		4
.L_466:
        /*0010*/ 	.word	index@(.nv.constant0.tvmgen_default_fused_nn_dense_1_kernel)
        /*0014*/ 	.short	0x0160
        /*0016*/ 	.short	0x0018


	//----- nvinfo : EIATTR_CBANK_PARAM_SIZE
	.align		4
.L_467:
        /*0018*/ 	.byte	0x03, 0x19
        /*001a*/ 	.short	0x0018


	//----- nvinfo : EIATTR_KPARAM_INFO
	.align		4
        /*001c*/ 	.byte	0x04, 0x17
        /*001e*/ 	.short	(.L_469 - .L_468)
.L_468:
        /*0020*/ 	.word	0x00000000
        /*0024*/ 	.short	0x0002
        /*0026*/ 	.short	0x0010
        /*0028*/ 	.byte	0x00, 0xf0, 0x21, 0x00


	//----- nvinfo : EIATTR_KPARAM_INFO
	.align		4
.L_469:
        /*002c*/ 	.byte	0x04, 0x17
        /*002e*/ 	.short	(.L_471 - .L_470)
.L_470:
        /*0030*/ 	.word	0x00000000
        /*0034*/ 	.short	0x0001
        /*0036*/ 	.short	0x0008
        /*0038*/ 	.byte	0x00, 0xf0, 0x21, 0x00


	//----- nvinfo : EIATTR_KPARAM_INFO
	.align		4
.L_471:
        /*003c*/ 	.byte	0x04, 0x17
        /*003e*/ 	.short	(.L_473 - .L_472)
.L_472:
        /*0040*/ 	.word	0x00000000
        /*0044*/ 	.short	0x0000
        /*0046*/ 	.short	0x0000
        /*0048*/ 	.byte	0x00, 0xf0, 0x21, 0x00


	//----- nvinfo : EIATTR_MAXREG_COUNT
	.align		4
.L_473:
        /*004c*/ 	.byte	0x03, 0x1b
        /*004e*/ 	.short	0x00ff


	//----- nvinfo : EIATTR_COOP_GROUP_MASK_REGIDS
	.align		4
        /*0050*/ 	.byte	0x04, 0x29
        /*0052*/ 	.short	(.L_475 - .L_474)


	//   ....[0]....
.L_474:
        /*0054*/ 	.word	0x05000003


	//   ....[1]....
        /*0058*/ 	.word	0x05000003


	//   ....[2]....
        /*005c*/ 	.word	0x05000003


	//   ....[3]....
        /*0060*/ 	.word	0x05000003


	//   ....[4]....
        /*0064*/ 	.word	0x05000003


	//   ....[5]....
        /*0068*/ 	.word	0x05000005


	//----- nvinfo : EIATTR_COOP_GROUP_INSTR_OFFSETS
	.align		4
.L_475:
        /*006c*/ 	.byte	0x04, 0x28
        /*006e*/ 	.short	(.L_477 - .L_476)


	//   ....[0]....
.L_476:
        /*0070*/ 	.word	0x00000690


	//   ....[1]....
        /*0074*/ 	.word	0x000006b0


	//   ....[2]....
        /*0078*/ 	.word	0x000006d0


	//   ....[3]....
        /*007c*/ 	.word	0x000006f0


	//   ....[4]....
        /*0080*/ 	.word	0x00000720


	//   ....[5]....
        /*0084*/ 	.word	0x000007b0


	//----- nvinfo : EIATTR_EXIT_INSTR_OFFSETS
	.align		4
.L_477:
        /*0088*/ 	.byte	0x04, 0x1c
        /*008a*/ 	.short	(.L_479 - .L_478)


	//   ....[0]....
.L_478:
        /*008c*/ 	.word	0x000007f0


	//   ....[1]....
        /*0090*/ 	.word	0x00000830


	//----- nvinfo : EIATTR_MAX_THREADS
	.align		4
.L_479:
        /*0094*/ 	.byte	0x04, 0x05
        /*0096*/ 	.short	(.L_481 - .L_480)
.L_480:
        /*0098*/ 	.word	0x00000040
        /*009c*/ 	.word	0x00000001
        /*00a0*/ 	.word	0x00000001
.L_481:


//--------------------- .nv.info.tvmgen_default_fused_take_transpose_reshape_transpose_kernel --------------------------
	.section	.nv.info.tvmgen_default_fused_take_transpose_reshape_transpose_kernel,"",@"SHT_CUDA_INFO"
	.sectionflags	@""
	.align	4


	//----- nvinfo : EIATTR_CUDA_API_VERSION
	.align		4
        /*0000*/ 	.byte	0x04, 0x37
        /*0002*/ 	.short	(.L_483 - .L_482)
.L_482:
        /*0004*/ 	.word	0x0000007e


	//----- nvinfo : EIATTR_SW2861232_WAR
	.align		4
.L_483:
        /*0008*/ 	.byte	0x01, 0x35
	.zero		2


	//----- nvinfo : EIATTR_PARAM_CBANK
	.align		4
        /*000c*/ 	.byte	0x04, 0x0a
        /*000e*/ 	.short	(.L_485 - .L_484)
	.align		4
.L_484:
        /*0010*/ 	.word	index@(.nv.constant0.tvmgen_default_fused_take_transpose_reshape_transpose_kernel)
        /*0014*/ 	.short	0x0160
        /*0016*/ 	.short	0x0018


	//----- nvinfo : EIATTR_CBANK_PARAM_SIZE
	.align		4
.L_485:
        /*0018*/ 	.byte	0x03, 0x19
        /*001a*/ 	.short	0x0018


	//----- nvinfo : EIATTR_KPARAM_INFO
	.align		4
        /*001c*/ 	.byte	0x04, 0x17
        /*001e*/ 	.short	(.L_487 - .L_486)
.L_486:
        /*0020*/ 	.word	0x00000000
        /*0024*/ 	.short	0x0002
        /*0026*/ 	.short	0x0010
        /*0028*/ 	.byte	0x00, 0xf0, 0x21, 0x00


	//----- nvinfo : EIATTR_KPARAM_INFO
	.align		4
.L_487:
        /*002c*/ 	.byte	0x04, 0x17
        /*002e*/ 	.short	(.L_489 - .L_488)
.L_488:
        /*0030*/ 	.word	0x00000000
        /*0034*/ 	.short	0x0001
        /*0036*/ 	.short	0x0008
        /*0038*/ 	.byte	0x00, 0xf0, 0x21, 0x00


	//----- nvinfo : EIATTR_KPARAM_INFO
	.align		4
.L_489:
        /*003c*/ 	.byte	0x04, 0x17
        /*003e*/ 	.short	(.L_491 - .L_490)
.L_490:
        /*0040*/ 	.word	0x00000000
        /*0044*/ 	.short	0x0000
        /*0046*/ 	.short	0x0000
        /*0048*/ 	.byte	0x00, 0xf0, 0x21, 0x00


	//----- nvinfo : EIATTR_MAXREG_COUNT
	.align		4
.L_491:
        /*004c*/ 	.byte	0x03, 0x1b
        /*004e*/ 	.short	0x0040


	//----- nvinfo : EIATTR_EXIT_INSTR_OFFSETS
	.align		4
        /*0050*/ 	.byte	0x04, 0x1c
        /*0052*/ 	.short	(.L_493 - .L_492)


	//   ....[0]....
.L_492:
        /*0054*/ 	.word	0x000001a0


	//----- nvinfo : EIATTR_MAX_THREADS
	.align		4
.L_493:
        /*0058*/ 	.byte	0x04, 0x05
        /*005a*/ 	.short	(.L_495 - .L_494)
.L_494:
        /*005c*/ 	.word	0x00000400
        /*0060*/ 	.word	0x00000001
        /*0064*/ 	.word	0x00000001
.L_495:


//--------------------- .nv.info.tvmgen_default_fused_less_add_where_kernel --------------------------
	.section	.nv.info.tvmgen_default_fused_less_add_where_kernel,"",@"SHT_CUDA_INFO"
	.sectionflags	@""
	.align	4


	//----- nvinfo : EIATTR_CUDA_API_VERSION
	.align		4
        /*0000*/ 	.byte	0x04, 0x37
        /*0002*/ 	.short	(.L_497 - .L_496)
.L_496:
        /*0004*/ 	.word	0x0000007e


	//----- nvinfo : EIATTR_SW2861232_WAR
	.align		4
.L_497:
        /*0008*/ 	.byte	0x01, 0x35
	.zero		2


	//----- nvinfo : EIATTR_PARAM_CBANK
	.align		4
        /*000c*/ 	.byte	0x04, 0x0a
        /*000e*/ 	.short	(.L_499 - .L_498)
	.align		4
.L_498:
        /*0010*/ 	.word	index@(.nv.constant0.tvmgen_default_fused_less_add_where_kernel)
        /*0014*/ 	.short	0x0160
        /*0016*/ 	.short	0x0010


	//----- nvinfo : EIATTR_CBANK_PARAM_SIZE
	.align		4
.L_499:
        /*0018*/ 	.byte	0x03, 0x19
        /*001a*/ 	.short	0x0010


	//----- nvinfo : EIATTR_KPARAM_INFO
	.align		4
        /*001c*/ 	.byte	0x04, 0x17
        /*001e*/ 	.short	(.L_501 - .L_500)
.L_500:
        /*0020*/ 	.word	0x00000000
        /*0024*/ 	.short	0x0001
        /*0026*/ 	.short	0x0008
        /*0028*/ 	.byte	0x00, 0xf0, 0x21, 0x00


	//----- nvinfo : EIATTR_KPARAM_INFO
	.align		4
.L_501:
        /*002c*/ 	.byte	0x04, 0x17
        /*002e*/ 	.short	(.L_503 - .L_502)
.L_502:
        /*0030*/ 	.word	0x00000000
        /*0034*/ 	.short	0x0000
        /*0036*/ 	.short	0x0000
        /*0038*/ 	.byte	0x00, 0xf0, 0x21, 0x00


	//----- nvinfo : EIATTR_MAXREG_COUNT
	.align		4
.L_503:
        /*003c*/ 	.byte	0x03, 0x1b
        /*003e*/ 	.short	0x00ff


	//----- nvinfo : EIATTR_EXIT_INSTR_OFFSETS
	.align		4
        /*0040*/ 	.byte	0x04, 0x1c
        /*0042*/ 	.short	(.L_505 - .L_504)


	//   ....[0]....
.L_504:
        /*0044*/ 	.word	0x000000d0
.L_505:


//--------------------- .nv.info.tvmgen_default_fused_reshape_transpose_reshape_kernel --------------------------
	.section	.nv.info.tvmgen_default_fused_reshape_transpose_reshape_kernel,"",@"SHT_CUDA_INFO"
	.sectionflags	@""
	.align	4


	//----- nvinfo : EIATTR_CUDA_API_VERSION
	.align		4
        /*0000*/ 	.byte	0x04, 0x37
        /*0002*/ 	.short	(.L_507 - .L_506)
.L_506:
        /*0004*/ 	.word	0x0000007e


	//----- nvinfo : EIATTR_SW2861232_WAR
	.align		4
.L_507:
        /*0008*/ 	.byte	0x01, 0x35
	.zero		2


	//----- nvinfo : EIATTR_PARAM_CBANK
	.align		4
        /*000c*/ 	.byte	0x04, 0x0a
        /*000e*/ 	.short	(.L_509 - .L_508)
	.align		4
.L_508:
        /*0010*/ 	.word	index@(.nv.constant0.tvmgen_default_fused_reshape_transpose_reshape_kernel)
        /*0014*/ 	.short	0x0160
        /*0016*/ 	.short	0x0010


	//----- nvinfo : EIATTR_CBANK_PARAM_SIZE
	.align		4
.L_509:
        /*0018*/ 	.byte	0x03, 0x19
        /*001a*/ 	.short	0x0010


	//----- nvinfo : EIATTR_KPARAM_INFO
	.align		4
        /*001c*/ 	.byte	0x04, 0x17
        /*001e*/ 	.short	(.L_511 - .L_510)
.L_510:
        /*0020*/ 	.word	0x00000000
        /*0024*/ 	.short	0x0001
        /*0026*/ 	.short	0x0008
        /*0028*/ 	.byte	0x00, 0xf0, 0x21, 0x00


	//----- nvinfo : EIATTR_KPARAM_INFO
	.align		4
.L_511:
        /*002c*/ 	.byte	0x04, 0x17
        /*002e*/ 	.short	(.L_513 - .L_512)
.L_512:
        /*0030*/ 	.word	0x00000000
        /*0034*/ 	.short	0x0000
        /*0036*/ 	.short	0x0000
        /*0038*/ 	.byte	0x00, 0xf0, 0x21, 0x00


	//----- nvinfo : EIATTR_MAXREG_COUNT
	.align		4
.L_513:
        /*003c*/ 	.byte	0x03, 0x1b
        /*003e*/ 	.short	0x0040


	//----- nvinfo : EIATTR_EXIT_INSTR_OFFSETS
	.align		4
        /*0040*/ 	.byte	0x04, 0x1c
        /*0042*/ 	.short	(.L_515 - .L_514)


	//   ....[0]....
.L_514:
        /*0044*/ 	.word	0x000000a0


	//----- nvinfo : EIATTR_MAX_THREADS
	.align		4
.L_515:
        /*0048*/ 	.byte	0x04, 0x05
        /*004a*/ 	.short	(.L_517 - .L_516)
.L_516:
        /*004c*/ 	.word	0x00000400
        /*0050*/ 	.word	0x00000001
        /*0054*/ 	.word	0x00000001
.L_517:


//--------------------- .nv.info.tvmgen_default_fused_reshape_broadcast_to_expand_dims_kernel --------------------------
	.section	.nv.info.tvmgen_default_fused_reshape_broadcast_to_expand_dims_kernel,"",@"SHT_CUDA_INFO"
	.sectionflags	@""
	.align	4


	//----- nvinfo : EIATTR_CUDA_API_VERSION
	.align		4
        /*0000*/ 	.byte	0x04, 0x37
        /*0002*/ 	.short	(.L_519 - .L_518)
.L_518:
        /*0004*/ 	.word	0x0000007e


	//----- nvinfo : EIATTR_SW2861232_WAR
	.align		4
.L_519:
        /*0008*/ 	.byte	0x01, 0x35
	.zero		2


	//----- nvinfo : EIATTR_PARAM_CBANK
	.align		4
        /*000c*/ 	.byte	0x04, 0x0a
        /*000e*/ 	.short	(.L_521 - .L_520)
	.align		4
.L_520:
        /*0010*/ 	.word	index@(.nv.constant0.tvmgen_default_fused_reshape_broadcast_to_expand_dims_kernel)
        /*0014*/ 	.short	0x0160
        /*0016*/ 	.short	0x0010


	//----- nvinfo : EIATTR_CBANK_PARAM_SIZE
	.align		4
.L_521:
        /*0018*/ 	.byte	0x03, 0x19
        /*001a*/ 	.short	0x0010


	//----- nvinfo : EIATTR_KPARAM_INFO
	.align		4
        /*001c*/ 	.byte	0x04, 0x17
        /*001e*/ 	.short	(.L_523 - .L_522)
.L_522:
        /*0020*/ 	.word	0x00000000
        /*0024*/ 	.short	0x0001
        /*0026*/ 	.short	0x0008
        /*0028*/ 	.byte	0x00, 0xf0, 0x21, 0x00


	//----- nvinfo : EIATTR_KPARAM_INFO
	.align		4
.L_523:
        /*002c*/ 	.byte	0x04, 0x17
        /*002e*/ 	.short	(.L_525 - .L_524)
.L_524:
        /*0030*/ 	.word	0x00000000
        /*0034*/ 	.short	0x0000
        /*0036*/ 	.short	0x0000
        /*0038*/ 	.byte	0x00, 0xf0, 0x21, 0x00


	//----- nvinfo : EIATTR_MAXREG_COUNT
	.align		4
.L_525:
        /*003c*/ 	.byte	0x03, 0x1b
        /*003e*/ 	.short	0x0040


	//----- nvinfo : EIATTR_EXIT_INSTR_OFFSETS
	.align		4
        /*0040*/ 	.byte	0x04, 0x1c
        /*0042*/ 	.short	(.L_527 - .L_526)


	//   ....[0]....
.L_526:
        /*0044*/ 	.word	0x000000b0


	//----- nvinfo : EIATTR_MAX_THREADS
	.align		4
.L_527:
        /*0048*/ 	.byte	0x04, 0x05
        /*004a*/ 	.short	(.L_529 - .L_528)
.L_528:
        /*004c*/ 	.word	0x00000400
        /*0050*/ 	.word	0x00000001
        /*0054*/ 	.word	0x00000001
.L_529:


//--------------------- .nv.info.tvmgen_default_fused_sqrt_multiply_add_divide_multiply_reshape_kernel --------------------------
	.section	.nv.info.tvmgen_default_fused_sqrt_multiply_add_divide_multiply_reshape_kernel,"",@"SHT_CUDA_INFO"
	.sectionflags	@""
	.align	4


	//----- nvinfo : EIATTR_CUDA_API_VERSION
	.align		4
        /*0000*/ 	.byte	0x04, 0x37
        /*0002*/ 	.short	(.L_531 - .L_530)
.L_530:
        /*0004*/ 	.word	0x0000007e


	//----- nvinfo : EIATTR_SW2861232_WAR
	.align		4
.L_531:
        /*0008*/ 	.byte	0x01, 0x35
	.zero		2


	//----- nvinfo : EIATTR_PARAM_CBANK
	.align		4
        /*000c*/ 	.byte	0x04, 0x0a
        /*000e*/ 	.short	(.L_533 - .L_532)
	.align		4
.L_532:
        /*0010*/ 	.word	index@(.nv.constant0.tvmgen_default_fused_sqrt_multiply_add_divide_multiply_reshape_kernel)
        /*0014*/ 	.short	0x0160
        /*0016*/ 	.short	0x0020


	//----- nvinfo : EIATTR_CBANK_PARAM_SIZE
	.align		4
.L_533:
        /*0018*/ 	.byte	0x03, 0x19
        /*001a*/ 	.short	0x0020


	//----- nvinfo : EIATTR_KPARAM_INFO
	.align		4
        /*001c*/ 	.byte	0x04, 0x17
        /*001e*/ 	.short	(.L_535 - .L_534)
.L_534:
        /*0020*/ 	.word	0x00000000
        /*0024*/ 	.short	0x0003
        /*0026*/ 	.short	0x0018
        /*0028*/ 	.byte	0x00, 0xf0, 0x21, 0x00


	//----- nvinfo : EIATTR_KPARAM_INFO
	.align		4
.L_535:
        /*002c*/ 	.byte	0x04, 0x17
        /*002e*/ 	.short	(.L_537 - .L_536)
.L_536:
        /*0030*/ 	.word	0x00000000
        /*0034*/ 	.short	0x0002
        /*0036*/ 	.short	0x0010
        /*0038*/ 	.byte	0x00, 0xf0, 0x21, 0x00


	//----- nvinfo : EIATTR_KPARAM_INFO
	.align		4
.L_537:
        /*003c*/ 	.byte	0x04, 0x17
        /*003e*/ 	.short	(.L_539 - .L_538)
.L_538:
        /*0040*/ 	.word	0x00000000
        /*0044*/ 	.short	0x0001
        /*0046*/ 	.short	0x0008
        /*0048*/ 	.byte	0x00, 0xf0, 0x21, 0x00


	//----- nvinfo : EIATTR_KPARAM_INFO
	.align		4
.L_539:
        /*004c*/ 	.byte	0x04, 0x17
        /*004e*/ 	.short	(.L_541 - .L_540)
.L_540:
        /*0050*/ 	.word	0x00000000
        /*0054*/ 	.short	0x0000
        /*0056*/ 	.short	0x0000
        /*0058*/ 	.byte	0x00, 0xf0, 0x21, 0x00


	//----- nvinfo : EIATTR_MAXREG_COUNT
	.align		4
.L_541:
        /*005c*/ 	.byte	0x03, 0x1b
        /*005e*/ 	.short	0x0040


	//----- nvinfo : EIATTR_EXIT_INSTR_OFFSETS
	.align		4
        /*0060*/ 	.byte	0x04, 0x1c
        /*0062*/ 	.short	(.L_543 - .L_542)


	//   ....[0]....
.L_542:
        /*0064*/ 	.word	0x000002c0


	//----- nvinfo : EIATTR_MAX_THREADS
	.align		4
.L_543:
        /*0068*/ 	.byte	0x04, 0x05
        /*006a*/ 	.short	(.L_545 - .L_544)
.L_544:
        /*006c*/ 	.word	0x00000400
        /*0070*/ 	.word	0x00000001
        /*0074*/ 	.word	0x00000001


	//----- nvinfo : EIATTR_CRS_STACK_SIZE
	.align		4
.L_545:
        /*0078*/ 	.byte	0x04, 0x1e
        /*007a*/ 	.short	(.L_547 - .L_546)
.L_546:
        /*007c*/ 	.word	0x00000000
.L_547:


//--------------------- .nv.info.tvmgen_default_fused_multiply_sum_kernel --------------------------
	.section	.nv.info.tvmgen_default_fused_multiply_sum_kernel,"",@"SHT_CUDA_INFO"
	.sectionflags	@""
	.align	4


	//----- nvinfo : EIATTR_CUDA_API_VERSION
	.align		4
        /*0000*/ 	.byte	0x04, 0x37
        /*0002*/ 	.short	(.L_549 - .L_548)
.L_548:
        /*0004*/ 	.word	0x0000007e


	//----- nvinfo : EIATTR_SW2861232_WAR
	.align		4
.L_549:
        /*0008*/ 	.byte	0x01, 0x35
	.zero		2


	//----- nvinfo : EIATTR_PARAM_CBANK
	.align		4
        /*000c*/ 	.byte	0x04, 0x0a
        /*000e*/ 	.short	(.L_551 - .L_550)
	.align		4
.L_550:
        /*0010*/ 	.word	index@(.nv.constant0.tvmgen_default_fused_multiply_sum_kernel)
        /*0014*/ 	.short	0x0160
        /*0016*/ 	.short	0x0010


	//----- nvinfo : EIATTR_CBANK_PARAM_SIZE
	.align		4
.L_551:
        /*0018*/ 	.byte	0x03, 0x19
        /*001a*/ 	.short	0x0010


	//----- nvinfo : EIATTR_KPARAM_INFO
	.align		4
        /*001c*/ 	.byte	0x04, 0x17
        /*001e*/ 	.short	(.L_553 - .L_552)
.L_552:
        /*0020*/ 	.word	0x00000000
        /*0024*/ 	.short	0x0001
        /*0026*/ 	.short	0x0008
        /*0028*/ 	.byte	0x00, 0xf0, 0x21, 0x00


	//----- nvinfo : EIATTR_KPARAM_INFO
	.align		4
.L_553:
        /*002c*/ 	.byte	0x04, 0x17
        /*002e*/ 	.short	(.L_555 - .L_554)
.L_554:
        /*0030*/ 	.word	0x00000000
        /*0034*/ 	.short	0x0000
        /*0036*/ 	.short	0x0000
        /*0038*/ 	.byte	0x00, 0xf0, 0x21, 0x00


	//----- nvinfo : EIATTR_MAXREG_COUNT
	.align		4
.L_555:
        /*003c*/ 	.byte	0x03, 0x1b
        /*003e*/ 	.short	0x0040


	//----- nvinfo : EIATTR_COOP_GROUP_MASK_REGIDS
	.align		4
        /*0040*/ 	.byte	0x04, 0x29
        /*0042*/ 	.short	(.L_557 - .L_556)


	//   ....[0]....
.L_556:
        /*0044*/ 	.word	0x05000007


	//   ....[1]....
        /*0048*/ 	.word	0x05000007


	//   ....[2]....
        /*004c*/ 	.word	0x05000007


	//   ....[3]....
        /*0050*/ 	.word	0x05000007


	//   ....[4]....
        /*0054*/ 	.word	0x05000007


	//   ....[5]....
        /*0058*/ 	.word	0x05000007


	//----- nvinfo : EIATTR_COOP_GROUP_INSTR_OFFSETS
	.align		4
.L_557:
        /*005c*/ 	.byte	0x04, 0x28
        /*005e*/ 	.short	(.L_559 - .L_558)


	//   ....[0]....
.L_558:
        /*0060*/ 	.word	0x00000f70


	//   ....[1]....
        /*0064*/ 	.word	0x00000f90


	//   ....[2]....
        /*0068*/ 	.word	0x00000fb0


	//   ....[3]....
        /*006c*/ 	.word	0x00000fd0


	//   ....[4]....
        /*0070*/ 	.word	0x00000ff0


	//   ....[5]....
        /*0074*/ 	.word	0x00001010


	//----- nvinfo : EIATTR_EXIT_INSTR_OFFSETS
	.align		4
.L_559:
        /*0078*/ 	.byte	0x04, 0x1c
        /*007a*/ 	.short	(.L_561 - .L_560)


	//   ....[0]....
.L_560:
        /*007c*/ 	.word	0x00001020


	//   ....[1]....
        /*0080*/ 	.word	0x00001050


	//----- nvinfo : EIATTR_MAX_THREADS
	.align		4
.L_561:
        /*0084*/ 	.byte	0x04, 0x05
        /*0086*/ 	.short	(.L_563 - .L_562)
.L_562:
        /*0088*/ 	.word	0x00000400
        /*008c*/ 	.word	0x00000001
        /*0090*/ 	.word	0x00000001


	//----- nvinfo : EIATTR_CRS_STACK_SIZE
	.align		4
.L_563:
        /*0094*/ 	.byte	0x04, 0x1e
        /*0096*/ 	.short	(.L_565 - .L_564)
.L_564:
        /*0098*/ 	.word	0x00000000
.L_565:


//--------------------- .nv.info.tvmgen_default_fused_nn_dense_4_kernel --------------------------
	.section	.nv.info.tvmgen_default_fused_nn_dense_4_kernel,"",@"SHT_CUDA_INFO"
	.sectionflags	@""
	.align	4


	//----- nvinfo : EIATTR_CUDA_API_VERSION
	.align		4
        /*0000*/ 	.byte	0x04, 0x37
        /*0002*/ 	.short	(.L_567 - .L_566)
.L_566:
        /*0004*/ 	.word	0x0000007e


	//----- nvinfo : EIATTR_SW2861232_WAR
	.align		4
.L_567:
        /*0008*/ 	.byte	0x01, 0x35
	.zero		2


	//----- nvinfo : EIATTR_PARAM_CBANK
	.align		4
        /*000c*/ 	.byte	0x04, 0x0a
        /*000e*/ 	.short	(.L_569 - .L_568)
	.align		4
.L_568:
        /*0010*/ 	.word	index@(.nv.constant0.tvmgen_default_fused_nn_dense_4_kernel)
        /*0014*/ 	.short	0x0160
        /*0016*/ 	.short	0x0018


	//----- nvinfo : EIATTR_CBANK_PARAM_SIZE
	.align		4
.L_569:
        /*0018*/ 	.byte	0x03, 0x19
        /*001a*/ 	.short	0x0018


	//----- nvinfo : EIATTR_KPARAM_INFO
	.align		4
        /*001c*/ 	.byte	0x04, 0x17
        /*001e*/ 	.short	(.L_571 - .L_570)
.L_570:
        /*0020*/ 	.word	0x00000000
        /*0024*/ 	.short	0x0002
        /*0026*/ 	.short	0x0010
        /*0028*/ 	.byte	0x00, 0xf0, 0x21, 0x00


	//----- nvinfo : EIATTR_KPARAM_INFO
	.align		4
.L_571:
        /*002c*/ 	.byte	0x04, 0x17
        /*002e*/ 	.short	(.L_573 - .L_572)
.L_572:
        /*0030*/ 	.word	0x00000000
        /*0034*/ 	.short	0x0001
        /*0036*/ 	.short	0x0008
        /*0038*/ 	.byte	0x00, 0xf0, 0x21, 0x00


	//----- nvinfo : EIATTR_KPARAM_INFO
	.align		4
.L_573:
        /*003c*/ 	.byte	0x04, 0x17
        /*003e*/ 	.short	(.L_575 - .L_574)
.L_574:
        /*0040*/ 	.word	0x00000000
        /*0044*/ 	.short	0x0000
        /*0046*/ 	.short	0x0000
        /*0048*/ 	.byte	0x00, 0xf0, 0x21, 0x00


	//----- nvinfo : EIATTR_MAXREG_COUNT
	.align		4
.L_575:
        /*004c*/ 	.byte	0x03, 0x1b
        /*004e*/ 	.short	0x00ff


	//----- nvinfo : EIATTR_COOP_GROUP_MASK_REGIDS
	.align		4
        /*0050*/ 	.byte	0x04, 0x29
        /*0052*/ 	.short	(.L_577 - .L_576)


	//   ....[0]....
.L_576:
        /*0054*/ 	.word	0x05000003


	//   ....[1]....
        /*0058*/ 	.word	0x05000003


	//   ....[2]....
        /*005c*/ 	.word	0x05000003


	//   ....[3]....
        /*0060*/ 	.word	0x05000003


	//   ....[4]....
        /*0064*/ 	.word	0x05000003


	//   ....[5]....
        /*0068*/ 	.word	0x05000005


	//----- nvinfo : EIATTR_COOP_GROUP_INSTR_OFFSETS
	.align		4
.L_577:
        /*006c*/ 	.byte	0x04, 0x28
        /*006e*/ 	.short	(.L_579 - .L_578)


	//   ....[0]....
.L_578:
        /*0070*/ 	.word	0x00000690


	//   ....[1]....
        /*0074*/ 	.word	0x000006b0


	//   ....[2]....
        /*0078*/ 	.word	0x000006d0


	//   ....[3]....
        /*007c*/ 	.word	0x000006f0


	//   ....[4]....
        /*0080*/ 	.word	0x00000720


	//   ....[5]....
        /*0084*/ 	.word	0x000007b0


	//----- nvinfo : EIATTR_EXIT_INSTR_OFFSETS
	.align		4
.L_579:
        /*0088*/ 	.byte	0x04, 0x1c
        /*008a*/ 	.short	(.L_581 - .L_580)


	//   ....[0]....
.L_580:
        /*008c*/ 	.word	0x000007f0


	//   ....[1]....
        /*0090*/ 	.word	0x00000830


	//----- nvinfo : EIATTR_MAX_THREADS
	.align		4
.L_581:
        /*0094*/ 	.byte	0x04, 0x05
        /*0096*/ 	.short	(.L_583 - .L_582)
.L_582:
        /*0098*/ 	.word	0x00000040
        /*009c*/ 	.word	0x00000001
        /*00a0*/ 	.word	0x00000001
.L_583:


//--------------------- .nv.info.tvmgen_default_fused_reshape_transpose_kernel --------------------------
	.section	.nv.info.tvmgen_default_fused_reshape_transpose_kernel,"",@"SHT_CUDA_INFO"
	.sectionflags	@""
	.align	4


	//----- nvinfo : EIATTR_CUDA_API_VERSION
	.align		4
        /*0000*/ 	.byte	0x04, 0x37
        /*0002*/ 	.short	(.L_585 - .L_584)
.L_584:
        /*0004*/ 	.word	0x0000007e


	//----- nvinfo : EIATTR_SW2861232_WAR
	.align		4
.L_585:
        /*0008*/ 	.byte	0x01, 0x35
	.zero		2


	//----- nvinfo : EIATTR_PARAM_CBANK
	.align		4
        /*000c*/ 	.byte	0x04, 0x0a
        /*000e*/ 	.short	(.L_587 - .L_586)
	.align		4
.L_586:
        /*0010*/ 	.word	index@(.nv.constant0.tvmgen_default_fused_reshape_transpose_kernel)
        /*0014*/ 	.short	0x0160
        /*0016*/ 	.short	0x0010


	//----- nvinfo : EIATTR_CBANK_PARAM_SIZE
	.align		4
.L_587:
        /*0018*/ 	.byte	0x03, 0x19
        /*001a*/ 	.short	0x0010


	//----- nvinfo : EIATTR_KPARAM_INFO
	.align		4
        /*001c*/ 	.byte	0x04, 0x17
        /*001e*/ 	.short	(.L_589 - .L_588)
.L_588:
        /*0020*/ 	.word	0x00000000
        /*0024*/ 	.short	0x0001
        /*0026*/ 	.short	0x0008
        /*0028*/ 	.byte	0x00, 0xf0, 0x21, 0x00


	//----- nvinfo : EIATTR_KPARAM_INFO
	.align		4
.L_589:
        /*002c*/ 	.byte	0x04, 0x17
        /*002e*/ 	.short	(.L_591 - .L_590)
.L_590:
        /*0030*/ 	.word	0x00000000
        /*0034*/ 	.short	0x0000
        /*0036*/ 	.short	0x0000
        /*0038*/ 	.byte	0x00, 0xf0, 0x21, 0x00


	//----- nvinfo : EIATTR_MAXREG_COUNT
	.align		4
.L_591:
        /*003c*/ 	.byte	0x03, 0x1b
        /*003e*/ 	.short	0x0040


	//----- nvinfo : EIATTR_EXIT_INSTR_OFFSETS
	.align		4
        /*0040*/ 	.byte	0x04, 0x1c
        /*0042*/ 	.short	(.L_593 - .L_592)


	//   ....[0]....
.L_592:
        /*0044*/ 	.word	0x000000a0


	//----- nvinfo : EIATTR_MAX_THREADS
	.align		4
.L_593:
        /*0048*/ 	.byte	0x04, 0x05
        /*004a*/ 	.short	(.L_595 - .L_594)
.L_594:
        /*004c*/ 	.word	0x00000400
        /*0050*/ 	.word	0x00000001
        /*0054*/ 	.word	0x00000001
.L_595:


//--------------------- .nv.info.tvmgen_default_fused_nn_dense_3_kernel --------------------------
	.section	.nv.info.tvmgen_default_fused_nn_dense_3_kernel,"",@"SHT_CUDA_INFO"
	.sectionflags	@""
	.align	4


	//----- nvinfo : EIATTR_CUDA_API_VERSION
	.align		4
        /*0000*/ 	.byte	0x04, 0x37
        /*0002*/ 	.short	(.L_597 - .L_596)
.L_596:
        /*0004*/ 	.word	0x0000007e


	//----- nvinfo : EIATTR_SW2861232_WAR
	.align		4
.L_597:
        /*0008*/ 	.byte	0x01, 0x35
	.zero		2


	//----- nvinfo : EIATTR_PARAM_CBANK
	.align		4
        /*000c*/ 	.byte	0x04, 0x0a
        /*000e*/ 	.short	(.L_599 - .L_598)
	.align		4
.L_598:
        /*0010*/ 	.word	index@(.nv.constant0.tvmgen_default_fused_nn_dense_3_kernel)
        /*0014*/ 	.short	0x0160
        /*0016*/ 	.short	0x0018


	//----- nvinfo : EIATTR_CBANK_PARAM_SIZE
	.align		4
.L_599:
        /*0018*/ 	.byte	0x03, 0x19
        /*001a*/ 	.short	0x0018


	//----- nvinfo : EIATTR_KPARAM_INFO
	.align		4
        /*001c*/ 	.byte	0x04, 0x17
        /*001e*/ 	.short	(.L_601 - .L_600)
.L_600:
        /*0020*/ 	.word	0x00000000
        /*0024*/ 	.short	0x0002
        /*0026*/ 	.short	0x0010
        /*0028*/ 	.byte	0x00, 0xf0, 0x21, 0x00


	//----- nvinfo : EIATTR_KPARAM_INFO
	.align		4
.L_601:
        /*002c*/ 	.byte	0x04, 0x17
        /*002e*/ 	.short	(.L_603 - .L_602)
.L_602:
        /*0030*/ 	.word	0x00000000
        /*0034*/ 	.short	0x0001
        /*0036*/ 	.short	0x0008
        /*0038*/ 	.byte	0x00, 0xf0, 0x21, 0x00


	//----- nvinfo : EIATTR_KPARAM_INFO
	.align		4
.L_603:
        /*003c*/ 	.byte	0x04, 0x17
        /*003e*/ 	.short	(.L_605 - .L_604)
.L_604:
        /*0040*/ 	.word	0x00000000
        /*0044*/ 	.short	0x0000
        /*0046*/ 	.short	0x0000
        /*0048*/ 	.byte	0x00, 0xf0, 0x21, 0x00


	//----- nvinfo : EIATTR_MAXREG_COUNT
	.align		4
.L_605:
        /*004c*/ 	.byte	0x03, 0x1b
        /*004e*/ 	.short	0x00ff


	//----- nvinfo : EIATTR_COOP_GROUP_MASK_REGIDS
	.align		4
        /*0050*/ 	.byte	0x04, 0x29
        /*0052*/ 	.short	(.L_607 - .L_606)


	//   ....[0]....
.L_606:
        /*0054*/ 	.word	0x05000003


	//   ....[1]....
        /*0058*/ 	.word	0x05000003


	//   ....[2]....
        /*005c*/ 	.word	0x05000003


	//   ....[3]....
        /*0060*/ 	.word	0x05000003


	//   ....[4]....
        /*0064*/ 	.word	0x05000003


	//   ....[5]....
        /*0068*/ 	.word	0x05000002


	//----- nvinfo : EIATTR_COOP_GROUP_INSTR_OFFSETS
	.align		4
.L_607:
        /*006c*/ 	.byte	0x04, 0x28
        /*006e*/ 	.short	(.L_609 - .L_608)


	//   ....[0]....
.L_608:
        /*0070*/ 	.word	0x00000490


	//   ....[1]....
        /*0074*/ 	.word	0x000004b0


	//   ....[2]....
        /*0078*/ 	.word	0x000004e0


	//   ....[3]....
        /*007c*/ 	.word	0x00000500


	//   ....[4]....
        /*0080*/ 	.word	0x00000530


	//   ....[5]....
        /*0084*/ 	.word	0x00000590


	//----- nvinfo : EIATTR_EXIT_INSTR_OFFSETS
	.align		4
.L_609:
        /*0088*/ 	.byte	0x04, 0x1c
        /*008a*/ 	.short	(.L_611 - .L_610)


	//   ....[0]....
.L_610:
        /*008c*/ 	.word	0x000005d0


	//   ....[1]....
        /*0090*/ 	.word	0x00000620


	//----- nvinfo : EIATTR_MAX_THREADS
	.align		4
.L_611:
        /*0094*/ 	.byte	0x04, 0x05
        /*0096*/ 	.short	(.L_613 - .L_612)
.L_612:
        /*0098*/ 	.word	0x00000040
        /*009c*/ 	.word	0x00000001
        /*00a0*/ 	.word	0x00000001
.L_613:


//--------------------- .nv.info.tvmgen_default_fused_nn_softmax_kernel_2 --------------------------
	.section	.nv.info.tvmgen_default_fused_nn_softmax_kernel_2,"",@"SHT_CUDA_INFO"
	.sectionflags	@""
	.align	4


	//----- nvinfo : EIATTR_CUDA_API_VERSION
	.align		4
        /*0000*/ 	.byte	0x04, 0x37
        /*0002*/ 	.short	(.L_615 - .L_614)
.L_614:
        /*0004*/ 	.word	0x0000007e


	//----- nvinfo : EIATTR_SW2861232_WAR
	.align		4
.L_615:
        /*0008*/ 	.byte	0x01, 0x35
	.zero		2


	//----- nvinfo : EIATTR_PARAM_CBANK
	.align		4
        /*000c*/ 	.byte	0x04, 0x0a
        /*000e*/ 	.short	(.L_617 - .L_616)
	.align		4
.L_616:
        /*0010*/ 	.word	index@(.nv.constant0.tvmgen_default_fused_nn_softmax_kernel_2)
        /*0014*/ 	.short	0x0160
        /*0016*/ 	.short	0x0010


	//----- nvinfo : EIATTR_CBANK_PARAM_SIZE
	.align		4
.L_617:
        /*0018*/ 	.byte	0x03, 0x19
        /*001a*/ 	.short	0x0010


	//----- nvinfo : EIATTR_KPARAM_INFO
	.align		4
        /*001c*/ 	.byte	0x04, 0x17
        /*001e*/ 	.short	(.L_619 - .L_618)
.L_618:
        /*0020*/ 	.word	0x00000000
        /*0024*/ 	.short	0x0001
        /*0026*/ 	.short	0x0008
        /*0028*/ 	.byte	0x00, 0xf0, 0x21, 0x00


	//----- nvinfo : EIATTR_KPARAM_INFO
	.align		4
.L_619:
        /*002c*/ 	.byte	0x04, 0x17
        /*002e*/ 	.short	(.L_621 - .L_620)
.L_620:
        /*0030*/ 	.word	0x00000000
        /*0034*/ 	.short	0x0000
        /*0036*/ 	.short	0x0000
        /*0038*/ 	.byte	0x00, 0xf0, 0x21, 0x00


	//----- nvinfo : EIATTR_MAXREG_COUNT
	.align		4
.L_621:
        /*003c*/ 	.byte	0x03, 0x1b
        /*003e*/ 	.short	0x00ff


	//----- nvinfo : EIATTR_EXIT_INSTR_OFFSETS
	.align		4
        /*0040*/ 	.byte	0x04, 0x1c
        /*0042*/ 	.short	(.L_623 - .L_622)


	//   ....[0]....
.L_622:
        /*0044*/ 	.word	0x00001090


	//----- nvinfo : EIATTR_MAX_THREADS
	.align		4
.L_623:
        /*0048*/ 	.byte	0x04, 0x05
        /*004a*/ 	.short	(.L_625 - .L_624)
.L_624:
        /*004c*/ 	.word	0x00000020
        /*0050*/ 	.word	0x00000001
        /*0054*/ 	.word	0x00000001
.L_625:


//--------------------- .nv.info.tvmgen_default_fused_reshape_transpose_1_kernel --------------------------
	.section	.nv.info.tvmgen_default_fused_reshape_transpose_1_kernel,"",@"SHT_CUDA_INFO"
	.sectionflags	@""
	.align	4


	//----- nvinfo : EIATTR_CUDA_API_VERSION
	.align		4
        /*0000*/ 	.byte	0x04, 0x37
        /*0002*/ 	.short	(.L_627 - .L_626)
.L_626:
        /*0004*/ 	.word	0x0000007e


	//----- nvinfo : EIATTR_SW2861232_WAR
	.align		4
.L_627:
        /*0008*/ 	.byte	0x01, 0x35
	.zero		2


	//----- nvinfo : EIATTR_PARAM_CBANK
	.align		4
        /*000c*/ 	.byte	0x04, 0x0a
        /*000e*/ 	.short	(.L_629 - .L_628)
	.align		4
.L_628:
        /*0010*/ 	.word	index@(.nv.constant0.tvmgen_default_fused_reshape_transpose_1_kernel)
        /*0014*/ 	.short	0x0160
        /*0016*/ 	.short	0x0010


	//----- nvinfo : EIATTR_CBANK_PARAM_SIZE
	.align		4
.L_629:
        /*0018*/ 	.byte	0x03, 0x19
        /*001a*/ 	.short	0x0010


	//----- nvinfo : EIATTR_KPARAM_INFO
	.align		4
        /*001c*/ 	.byte	0x04, 0x17
        /*001e*/ 	.short	(.L_631 - .L_630)
.L_630:
        /*0020*/ 	.word	0x00000000
        /*0024*/ 	.short	0x0001
        /*0026*/ 	.short	0x0008
        /*0028*/ 	.byte	0x00, 0xf0, 0x21, 0x00


	//----- nvinfo : EIATTR_KPARAM_INFO
	.align		4
.L_631:
        /*002c*/ 	.byte	0x04, 0x17
        /*002e*/ 	.short	(.L_633 - .L_632)
.L_632:
        /*0030*/ 	.word	0x00000000
        /*0034*/ 	.short	0x0000
        /*0036*/ 	.short	0x0000
        /*0038*/ 	.byte	0x00, 0xf0, 0x21, 0x00


	//----- nvinfo : EIATTR_MAXREG_COUNT
	.align		4
.L_633:
        /*003c*/ 	.byte	0x03, 0x1b
        /*003e*/ 	.short	0x0080


	//----- nvinfo : EIATTR_EXIT_INSTR_OFFSETS
	.align		4
        /*0040*/ 	.byte	0x04, 0x1c
        /*0042*/ 	.short	(.L_635 - .L_634)


	//   ....[0]....
.L_634:
        /*0044*/ 	.word	0x00000080


	//----- nvinfo : EIATTR_MAX_THREADS
	.align		4
.L_635:
        /*0048*/ 	.byte	0x04, 0x05
        /*004a*/ 	.short	(.L_637 - .L_636)
.L_636:
        /*004c*/ 	.word	0x00000200
        /*0050*/ 	.word	0x00000001
        /*0054*/ 	.word	0x00000001
.L_637:


//--------------------- .nv.info.tvmgen_default_fused_nn_softmax_kernel_1 --------------------------
	.section	.nv.info.tvmgen_default_fused_nn_softmax_kernel_1,"",@"SHT_CUDA_INFO"
	.sectionflags	@""
	.align	4


	//----- nvinfo : EIATTR_CUDA_API_VERSION
	.align		4
        /*0000*/ 	.byte	0x04, 0x37
        /*0002*/ 	.short	(.L_639 - .L_638)
.L_638:
        /*0004*/ 	.word	0x0000007e


	//----- nvinfo : EIATTR_SW2861232_WAR
	.align		4
.L_639:
        /*0008*/ 	.byte	0x01, 0x35
	.zero		2


	//----- nvinfo : EIATTR_PARAM_CBANK
	.align		4
        /*000c*/ 	.byte	0x04, 0x0a
        /*000e*/ 	.short	(.L_641 - .L_640)
	.align		4
.L_640:
        /*0010*/ 	.word	index@(.nv.constant0.tvmgen_default_fused_nn_softmax_kernel_1)
        /*0014*/ 	.short	0x0160
        /*0016*/ 	.short	0x0018


	//----- nvinfo : EIATTR_CBANK_PARAM_SIZE
	.align		4
.L_641:
        /*0018*/ 	.byte	0x03, 0x19
        /*001a*/ 	.short	0x0018


	//----- nvinfo : EIATTR_KPARAM_INFO
	.align		4
        /*001c*/ 	.byte	0x04, 0x17
        /*001e*/ 	.short	(.L_643 - .L_642)
.L_642:
        /*0020*/ 	.word	0x00000000
        /*0024*/ 	.short	0x0002
        /*0026*/ 	.short	0x0010
        /*0028*/ 	.byte	0x00, 0xf0, 0x21, 0x00


	//----- nvinfo : EIATTR_KPARAM_INFO
	.align		4
.L_643:
        /*002c*/ 	.byte	0x04, 0x17
        /*002e*/ 	.short	(.L_645 - .L_644)
.L_644:
        /*0030*/ 	.word	0x00000000
        /*0034*/ 	.short	0x0001
        /*0036*/ 	.short	0x0008
        /*0038*/ 	.byte	0x00, 0xf0, 0x21, 0x00


	//----- nvinfo : EIATTR_KPARAM_INFO
	.align		4
.L_645:
        /*003c*/ 	.byte	0x04, 0x17
        /*003e*/ 	.short	(.L_647 - .L_646)
.L_646:
        /*0040*/ 	.word	0x00000000
        /*0044*/ 	.short	0x0000
        /*0046*/ 	.short	0x0000
        /*0048*/ 	.byte	0x00, 0xf0, 0x21, 0x00


	//----- nvinfo : EIATTR_MAXREG_COUNT
	.align		4
.L_647:
        /*004c*/ 	.byte	0x03, 0x1b
        /*004e*/ 	.short	0x0040


	//----- nvinfo : EIATTR_EXIT_INSTR_OFFSETS
	.align		4
        /*0050*/ 	.byte	0x04, 0x1c
        /*0052*/ 	.short	(.L_649 - .L_648)


	//   ....[0]....
.L_648:
        /*0054*/ 	.word	0x00000140


	//----- nvinfo : EIATTR_MAX_THREADS
	.align		4
.L_649:
        /*0058*/ 	.byte	0x04, 0x05
        /*005a*/ 	.short	(.L_651 - .L_650)
.L_650:
        /*005c*/ 	.word	0x00000400
        /*0060*/ 	.word	0x00000001
        /*0064*/ 	.word	0x00000001
.L_651:


//--------------------- .nv.info.tvmgen_default_fused_nn_softmax_kernel --------------------------
	.section	.nv.info.tvmgen_default_fused_nn_softmax_kernel,"",@"SHT_CUDA_INFO"
	.sectionflags	@""
	.align	4


	//----- nvinfo : EIATTR_CUDA_API_VERSION
	.align		4
        /*0000*/ 	.byte	0x04, 0x37
        /*0002*/ 	.short	(.L_653 - .L_652)
.L_652:
        /*0004*/ 	.word	0x0000007e


	//----- nvinfo : EIATTR_SW2861232_WAR
	.align		4
.L_653:
        /*0008*/ 	.byte	0x01, 0x35
	.zero		2


	//----- nvinfo : EIATTR_PARAM_CBANK
	.align		4
        /*000c*/ 	.byte	0x04, 0x0a
        /*000e*/ 	.short	(.L_655 - .L_654)
	.align		4
.L_654:
        /*0010*/ 	.word	index@(.nv.constant0.tvmgen_default_fused_nn_softmax_kernel)
        /*0014*/ 	.short	0x0160
        /*0016*/ 	.short	0x0010


	//----- nvinfo : EIATTR_CBANK_PARAM_SIZE
	.align		4
.L_655:
        /*0018*/ 	.byte	0x03, 0x19
        /*001a*/ 	.short	0x0010


	//----- nvinfo : EIATTR_KPARAM_INFO
	.align		4
        /*001c*/ 	.byte	0x04, 0x17
        /*001e*/ 	.short	(.L_657 - .L_656)
.L_656:
        /*0020*/ 	.word	0x00000000
        /*0024*/ 	.short	0x0001
        /*0026*/ 	.short	0x0008
        /*0028*/ 	.byte	0x00, 0xf0, 0x21, 0x00


	//----- nvinfo : EIATTR_KPARAM_INFO
	.align		4
.L_657:
        /*002c*/ 	.byte	0x04, 0x17
        /*002e*/ 	.short	(.L_659 - .L_658)
.L_658:
        /*0030*/ 	.word	0x00000000
        /*0034*/ 	.short	0x0000
        /*0036*/ 	.short	0x0000
        /*0038*/ 	.byte	0x00, 0xf0, 0x21, 0x00


	//----- nvinfo : EIATTR_MAXREG_COUNT
	.align		4
.L_659:
        /*003c*/ 	.byte	0x03, 0x1b
        /*003e*/ 	.short	0x00ff


	//----- nvinfo : EIATTR_EXIT_INSTR_OFFSETS
	.align		4
        /*0040*/ 	.byte	0x04, 0x1c
        /*0042*/ 	.short	(.L_661 - .L_660)


	//   ....[0]....
.L_660:
        /*0044*/ 	.word	0x000010a0


	//----- nvinfo : EIATTR_MAX_THREADS
	.align		4
.L_661:
        /*0048*/ 	.byte	0x04, 0x05
        /*004a*/ 	.short	(.L_663 - .L_662)
.L_662:
        /*004c*/ 	.word	0x00000020
        /*0050*/ 	.word	0x00000001
        /*0054*/ 	.word	0x00000001
.L_663:


//--------------------- .nv.info.tvmgen_default_fused_take_reshape_transpose_kernel --------------------------
	.section	.nv.info.tvmgen_default_fused_take_reshape_transpose_kernel,"",@"SHT_CUDA_INFO"
	.sectionflags	@""
	.align	4


	//----- nvinfo : EIATTR_CUDA_API_VERSION
	.align		4
        /*0000*/ 	.byte	0x04, 0x37
        /*0002*/ 	.short	(.L_665 - .L_664)
.L_664:
        /*0004*/ 	.word	0x0000007e


	//----- nvinfo : EIATTR_SW2861232_WAR
	.align		4
.L_665:
        /*0008*/ 	.byte	0x01, 0x35
	.zero		2


	//----- nvinfo : EIATTR_PARAM_CBANK
	.align		4
        /*000c*/ 	.byte	0x04, 0x0a
        /*000e*/ 	.short	(.L_667 - .L_666)
	.align		4
.L_666:
        /*0010*/ 	.word	index@(.nv.constant0.tvmgen_default_fused_take_reshape_transpose_kernel)
        /*0014*/ 	.short	0x0160
        /*0016*/ 	.short	0x0018


	//----- nvinfo : EIATTR_CBANK_PARAM_SIZE
	.align		4
.L_667:
        /*0018*/ 	.byte	0x03, 0x19
        /*001a*/ 	.short	0x0018


	//----- nvinfo : EIATTR_KPARAM_INFO
	.align		4
        /*001c*/ 	.byte	0x04, 0x17
        /*001e*/ 	.short	(.L_669 - .L_668)
.L_668:
        /*0020*/ 	.word	0x00000000
        /*0024*/ 	.short	0x0002
        /*0026*/ 	.short	0x0010
        /*0028*/ 	.byte	0x00, 0xf0, 0x21, 0x00


	//----- nvinfo : EIATTR_KPARAM_INFO
	.align		4
.L_669:
        /*002c*/ 	.byte	0x04, 0x17
        /*002e*/ 	.short	(.L_671 - .L_670)
.L_670:
        /*0030*/ 	.word	0x00000000
        /*0034*/ 	.short	0x0001
        /*0036*/ 	.short	0x0008
        /*0038*/ 	.byte	0x00, 0xf0, 0x21, 0x00


	//----- nvinfo : EIATTR_KPARAM_INFO
	.align		4
.L_671:
        /*003c*/ 	.byte	0x04, 0x17
        /*003e*/ 	.short	(.L_673 - .L_672)
.L_672:
        /*0040*/ 	.word	0x00000000
        /*0044*/ 	.short	0x0000
        /*0046*/ 	.short	0x0000
        /*0048*/ 	.byte	0x00, 0xf0, 0x21, 0x00


	//----- nvinfo : EIATTR_MAXREG_COUNT
	.align		4
.L_673:
        /*004c*/ 	.byte	0x03, 0x1b
        /*004e*/ 	.short	0x0040


	//----- nvinfo : EIATTR_EXIT_INSTR_OFFSETS
	.align		4
        /*0050*/ 	.byte	0x04, 0x1c
        /*0052*/ 	.short	(.L_675 - .L_674)


	//   ....[0]....
.L_674:
        /*0054*/ 	.word	0x00000220


	//----- nvinfo : EIATTR_MAX_THREADS
	.align		4
.L_675:
        /*0058*/ 	.byte	0x04, 0x05
        /*005a*/ 	.short	(.L_677 - .L_676)
.L_676:
        /*005c*/ 	.word	0x00000400
        /*0060*/ 	.word	0x00000001
        /*0064*/ 	.word	0x00000001
.L_677:


//--------------------- .nv.info.tvmgen_default_fused_scatter_nd_kernel --------------------------
	.section	.nv.info.tvmgen_default_fused_scatter_nd_kernel,"",@"SHT_CUDA_INFO"
	.sectionflags	@""
	.align	4


	//----- nvinfo : EIATTR_CUDA_API_VERSION
	.align		4
        /*0000*/ 	.byte	0x04, 0x37
        /*0002*/ 	.short	(.L_679 - .L_678)
.L_678:
        /*0004*/ 	.word	0x0000007e


	//----- nvinfo : EIATTR_SW2861232_WAR
	.align		4
.L_679:
        /*0008*/ 	.byte	0x01, 0x35
	.zero		2


	//----- nvinfo : EIATTR_PARAM_CBANK
	.align		4
        /*000c*/ 	.byte	0x04, 0x0a
        /*000e*/ 	.short	(.L_681 - .L_680)
	.align		4
.L_680:
        /*0010*/ 	.word	index@(.nv.constant0.tvmgen_default_fused_scatter_nd_kernel)
        /*0014*/ 	.short	0x0160
        /*0016*/ 	.short	0x0010


	//----- nvinfo : EIATTR_CBANK_PARAM_SIZE
	.align		4
.L_681:
        /*0018*/ 	.byte	0x03, 0x19
        /*001a*/ 	.short	0x0010


	//----- nvinfo : EIATTR_KPARAM_INFO
	.align		4
        /*001c*/ 	.byte	0x04, 0x17
        /*001e*/ 	.short	(.L_683 - .L_682)
.L_682:
        /*0020*/ 	.word	0x00000000
        /*0024*/ 	.short	0x0001
        /*0026*/ 	.short	0x0008
        /*0028*/ 	.byte	0x00, 0xf0, 0x21, 0x00


	//----- nvinfo : EIATTR_KPARAM_INFO
	.align		4
.L_683:
        /*002c*/ 	.byte	0x04, 0x17
        /*002e*/ 	.short	(.L_685 - .L_684)
.L_684:
        /*0030*/ 	.word	0x00000000
        /*0034*/ 	.short	0x0000
        /*0036*/ 	.short	0x0000
        /*0038*/ 	.byte	0x00, 0xf0, 0x21, 0x00


	//----- nvinfo : EIATTR_MAXREG_COUNT
	.align		4
.L_685:
        /*003c*/ 	.byte	0x03, 0x1b
        /*003e*/ 	.short	0x00ff


	//----- nvinfo : EIATTR_EXIT_INSTR_OFFSETS
	.align		4
        /*0040*/ 	.byte	0x04, 0x1c
        /*0042*/ 	.short	(.L_687 - .L_686)


	//   ....[0]....
.L_686:
        /*0044*/ 	.word	0x00000080
.L_687:


//--------------------- .nv.info.tvmgen_default_fused_take_expand_dims_expand_dims_kernel --------------------------
	.section	.nv.info.tvmgen_default_fused_take_expand_dims_expand_dims_kernel,"",@"SHT_CUDA_INFO"
	.sectionflags	@""
	.align	4


	//----- nvinfo : EIATTR_CUDA_API_VERSION
	.align		4
        /*0000*/ 	.byte	0x04, 0x37
        /*0002*/ 	.short	(.L_689 - .L_688)
.L_688:
        /*0004*/ 	.word	0x0000007e


	//----- nvinfo : EIATTR_SW2861232_WAR
	.align		4
.L_689:
        /*0008*/ 	.byte	0x01, 0x35
	.zero		2


	//----- nvinfo : EIATTR_PARAM_CBANK
	.align		4
        /*000c*/ 	.byte	0x04, 0x0a
        /*000e*/ 	.short	(.L_691 - .L_690)
	.align		4
.L_690:
        /*0010*/ 	.word	index@(.nv.constant0.tvmgen_default_fused_take_expand_dims_expand_dims_kernel)
        /*0014*/ 	.short	0x0160
        /*0016*/ 	.short	0x0018


	//----- nvinfo : EIATTR_CBANK_PARAM_SIZE
	.align		4
.L_691:
        /*0018*/ 	.byte	0x03, 0x19
        /*001a*/ 	.short	0x0018


	//----- nvinfo : EIATTR_KPARAM_INFO
	.align		4
        /*001c*/ 	.byte	0x04, 0x17
        /*001e*/ 	.short	(.L_693 - .L_692)
.L_692:
        /*0020*/ 	.word	0x00000000
        /*0024*/ 	.short	0x0002
        /*0026*/ 	.short	0x0010
        /*0028*/ 	.byte	0x00, 0xf0, 0x21, 0x00


	//----- nvinfo : EIATTR_KPARAM_INFO
	.align		4
.L_693:
        /*002c*/ 	.byte	0x04, 0x17
        /*002e*/ 	.short	(.L_695 - .L_694)
.L_694:
        /*0030*/ 	.word	0x00000000
        /*0034*/ 	.short	0x0001
        /*0036*/ 	.short	0x0008
        /*0038*/ 	.byte	0x00, 0xf0, 0x21, 0x00


	//----- nvinfo : EIATTR_KPARAM_INFO
	.align		4
.L_695:
        /*003c*/ 	.byte	0x04, 0x17
        /*003e*/ 	.short	(.L_697 - .L_696)
.L_696:
        /*0040*/ 	.word	0x00000000
        /*0044*/ 	.short	0x0000
        /*0046*/ 	.short	0x0000
        /*0048*/ 	.byte	0x00, 0xf0, 0x21, 0x00


	//----- nvinfo : EIATTR_MAXREG_COUNT
	.align		4
.L_697:
        /*004c*/ 	.byte	0x03, 0x1b
        /*004e*/ 	.short	0x00ff


	//----- nvinfo : EIATTR_EXIT_INSTR_OFFSETS
	.align		4
        /*0050*/ 	.byte	0x04, 0x1c
        /*0052*/ 	.short	(.L_699 - .L_698)


	//   ....[0]....
.L_698:
        /*0054*/ 	.word	0x00000170


	//----- nvinfo : EIATTR_MAX_THREADS
	.align		4
.L_699:
        /*0058*/ 	.byte	0x04, 0x05
        /*005a*/ 	.short	(.L_701 - .L_700)
.L_700:
        /*005c*/ 	.word	0x00000040
        /*0060*/ 	.word	0x00000001
        /*0064*/ 	.word	0x00000001
.L_701:


//--------------------- .nv.callgraph             --------------------------
	.section	.nv.callgraph,"",@"SHT_CUDA_CALLGRAPH"
	.align	4
	.sectionentsize	8
	.align		4
        /*0000*/ 	.word	0x00000000
	.align		4
        /*0004*/ 	.word	0xffffffff
	.align		4
        /*0008*/ 	.word	0x00000000
	.align		4
        /*000c*/ 	.word	0xfffffffe
	.align		4
        /*0010*/ 	.word	0x00000000
	.align		4
        /*0014*/ 	.word	0xfffffffd
	.align		4
        /*0018*/ 	.word	0x00000000
	.align		4
        /*001c*/ 	.word	0xfffffffc


//--------------------- .nv.rel.action            --------------------------
	.section	.nv.rel.action,"",@"SHT_CUDA_RELOCINFO"
	.align	8
	.sectionentsize	8
        /*0000*/ 	.byte	0x73, 0x00, 0x00, 0x00, 0x00, 0x00, 0x00, 0x00, 0x00, 0x00, 0x00, 0x11, 0x25, 0x00, 0x05, 0x36


//--------------------- .nv.constant0.tvmgen_default_fused_multiply_strided_slice_negative_strided_slice_concatenate_multiply_add_res_1bda687858ca57c0__kernel --------------------------
	.section	.nv.constant0.tvmgen_default_fused_multiply_strided_slice_negative_strided_slice_concatenate_multiply_add_res_1bda687858ca57c0__kernel,"a",@progbits
	.sectionflags	@""
	.align	4
.nv.constant0.tvmgen_default_fused_multiply_strided_slice_negative_strided_slice_concatenate_multiply_add_res_1bda687858ca57c0__kernel:
	.zero		384


//--------------------- .nv.constant0.tvmgen_default_fused_greater_equal_reshape_where_divide_kernel --------------------------
	.section	.nv.constant0.tvmgen_default_fused_greater_equal_reshape_where_divide_kernel,"a",@progbits
	.sectionflags	@""
	.align	4
.nv.constant0.tvmgen_default_fused_greater_equal_reshape_where_divide_kernel:
	.zero		392


//--------------------- .nv.constant0.tvmgen_default_fused_concatenate_transpose_kernel --------------------------
	.section	.nv.constant0.tvmgen_default_fused_concatenate_transpose_kernel,"a",@progbits
	.sectionflags	@""
	.align	4
.nv.constant0.tvmgen_default_fused_concatenate_transpose_kernel:
	.zero		400


//--------------------- .nv.constant0.tvmgen_default_fused_nn_batch_matmul_kernel --------------------------
	.section	.nv.constant0.tvmgen_default_fused_nn_batch_matmul_kernel,"a",@progbits
	.sectionflags	@""
	.align	4
.nv.constant0.tvmgen_default_fused_nn_batch_matmul_kernel:
	.zero		376


//--------------------- .nv.constant0.tvmgen_default_fused_reshape_add_kernel --------------------------
	.section	.nv.constant0.tvmgen_default_fused_reshape_add_kernel,"a",@progbits
	.sectionflags	@""
	.align	4
.nv.constant0.tvmgen_default_fused_reshape_add_kernel:
	.zero		376


//--------------------- .nv.constant0.tvmgen_default_fused_reshape_transpose_expand_dims_tile_reshape_strided_slice_reshape_kernel --------------------------
	.section	.nv.constant0.tvmgen_default_fused_reshape_transpose_expand_dims_tile_reshape_strided_slice_reshape_kernel,"a",@progbits
	.sectionflags	@""
	.align	4
.nv.constant0.tvmgen_default_fused_reshape_transpose_expand_dims_tile_reshape_strided_slice_reshape_kernel:
	.zero		368


//--------------------- .nv.constant0.tvmgen_default_fused_add_kernel --------------------------
	.section	.nv.constant0.tvmgen_default_fused_add_kernel,"a",@progbits
	.sectionflags	@""
	.align	4
.nv.constant0.tvmgen_default_fused_add_kernel:
	.zero		368


//--------------------- .nv.constant0.tvmgen_default_fused_nn_batch_matmul_1_kernel --------------------------
	.section	.nv.constant0.tvmgen_default_fused_nn_batch_matmul_1_kernel,"a",@progbits
	.sectionflags	@""
	.align	4
.nv.constant0.tvmgen_default_fused_nn_batch_matmul_1_kernel:
	.zero		376


//--------------------- .nv.constant0.tvmgen_default_fused_multiply_strided_slice_negative_strided_slice_concatenate_multiply_add_exp_c89bec4d53200e45__kernel --------------------------
	.section	.nv.constant0.tvmgen_default_fused_multiply_strided_slice_negative_strided_slice_concatenate_multiply_add_exp_c89bec4d53200e45__kernel,"a",@progbits
	.sectionflags	@""
	.align	4
.nv.constant0.tvmgen_default_fused_multiply_strided_slice_negative_strided_slice_concatenate_multiply_add_exp_c89bec4d53200e45__kernel:
	.zero		384


//--------------------- .nv.constant0.tvmgen_default_fused_scatter_nd_kernel_1 --------------------------
	.section	.nv.constant0.tvmgen_default_fused_scatter_nd_kernel_1,"a",@progbits
	.sectionflags	@""
	.align	4
.nv.constant0.tvmgen_default_fused_scatter_nd_kernel_1:
	.zero		376


//--------------------- .nv.constant0.tvmgen_default_fused_reshape_sigmoid_multiply_reshape_multiply_reshape_kernel --------------------------
	.section	.nv.constant0.tvmgen_default_fused_reshape_sigmoid_multiply_reshape_multiply_reshape_kernel,"a",@progbits
	.sectionflags	@""
	.align	4
.nv.constant0.tvmgen_default_fused_reshape_sigmoid_multiply_reshape_multiply_reshape_kernel:
	.zero		376


//--------------------- .nv.constant0.tvmgen_default_fused_reshape_kernel --------------------------
	.section	.nv.constant0.tvmgen_default_fused_reshape_kernel,"a",@progbits
	.sectionflags	@""
	.align	4
.nv.constant0.tvmgen_default_fused_reshape_kernel:
	.zero		368


//--------------------- .nv.constant0.tvmgen_default_fused_reshape_1_kernel --------------------------
	.section	.nv.constant0.tvmgen_default_fused_reshape_1_kernel,"a",@progbits
	.sectionflags	@""
	.align	4
.nv.constant0.tvmgen_default_fused_reshape_1_kernel:
	.zero		368


//--------------------- .nv.constant0.tvmgen_default_fused_less_add_where_take_kernel --------------------------
	.section	.nv.constant0.tvmgen_default_fused_less_add_where_take_kernel,"a",@progbits
	.sectionflags	@""
	.align	4
.nv.constant0.tvmgen_default_fused_less_add_where_take_kernel:
	.zero		376


//--------------------- .nv.constant0.tvmgen_default_fused_nn_softmax_kernel_3 --------------------------
	.section	.nv.constant0.tvmgen_default_fused_nn_softmax_kernel_3,"a",@progbits
	.sectionflags	@""
	.align	4
.nv.constant0.tvmgen_default_fused_nn_softmax_kernel_3:
	.zero		376


//--------------------- .nv.constant0.tvmgen_default_fused_nn_dense_kernel --------------------------
	.section	.nv.constant0.tvmgen_default_fused_nn_dense_kernel,"a",@progbits
	.sectionflags	@""
	.align	4
.nv.constant0.tvmgen_default_fused_nn_dense_kernel:
	.zero		376


//--------------------- .nv.constant0.tvmgen_default_fused_nn_dense_2_kernel --------------------------
	.section	.nv.constant0.tvmgen_default_fused_nn_dense_2_kernel,"a",@progbits
	.sectionflags	@""
	.align	4
.nv.constant0.tvmgen_default_fused_nn_dense_2_kernel:
	.zero		376


//--------------------- .nv.constant0.tvmgen_default_fused_nn_dense_1_kernel --------------------------
	.section	.nv.constant0.tvmgen_default_fused_nn_dense_1_kernel,"a",@progbits
	.sectionflags	@""
	.align	4
.nv.constant0.tvmgen_default_fused_nn_dense_1_kernel:
	.zero		376


//--------------------- .nv.constant0.tvmgen_default_fused_take_transpose_reshape_transpose_kernel --------------------------
	.section	.nv.constant0.tvmgen_default_fused_take_transpose_reshape_transpose_kernel,"a",@progbits
	.sectionflags	@""
	.align	4
.nv.constant0.tvmgen_default_fused_take_transpose_reshape_transpose_kernel:
	.zero		376


//--------------------- .nv.constant0.tvmgen_default_fused_less_add_where_kernel --------------------------
	.section	.nv.constant0.tvmgen_default_fused_less_add_where_kernel,"a",@progbits
	.sectionflags	@""
	.align	4
.nv.constant0.tvmgen_default_fused_less_add_where_kernel:
	.zero		368


//--------------------- .nv.constant0.tvmgen_default_fused_reshape_transpose_reshape_kernel --------------------------
	.section	.nv.constant0.tvmgen_default_fused_reshape_transpose_reshape_kernel,"a",@progbits
	.sectionflags	@""
	.align	4
.nv.constant0.tvmgen_default_fused_reshape_transpose_reshape_kernel:
	.zero		368


//--------------------- .nv.constant0.tvmgen_default_fused_reshape_broadcast_to_expand_dims_kernel --------------------------
	.section	.nv.constant0.tvmgen_default_fused_reshape_broadcast_to_expand_dims_kernel,"a",@progbits
	.sectionflags	@""
	.align	4
.nv.constant0.tvmgen_default_fused_reshape_broadcast_to_expand_dims_kernel:
	.zero		368


//--------------------- .nv.constant0.tvmgen_default_fused_sqrt_multiply_add_divide_multiply_reshape_kernel --------------------------
	.section	.nv.constant0.tvmgen_default_fused_sqrt_multiply_add_divide_multiply_reshape_kernel,"a",@progbits
	.sectionflags	@""
	.align	4
.nv.constant0.tvmgen_default_fused_sqrt_multiply_add_divide_multiply_reshape_kernel:
	.zero		384


//--------------------- .nv.constant0.tvmgen_default_fused_multiply_sum_kernel --------------------------
	.section	.nv.constant0.tvmgen_default_fused_multiply_sum_kernel,"a",@progbits
	.sectionflags	@""
	.align	4
.nv.constant0.tvmgen_default_fused_multiply_sum_kernel:
	.zero		368


//--------------------- .nv.constant0.tvmgen_default_fused_nn_dense_4_kernel --------------------------
	.section	.nv.constant0.tvmgen_default_fused_nn_dense_4_kernel,"a",@progbits
	.sectionflags	@""
	.align	4
.nv.constant0.tvmgen_default_fused_nn_dense_4_kernel:
	.zero		376


//--------------------- .nv.constant0.tvmgen_default_fused_reshape_transpose_kernel --------------------------
	.section	.nv.constant0.tvmgen_default_fused_reshape_transpose_kernel,"a",@progbits
	.sectionflags	@""
	.align	4
.nv.constant0.tvmgen_default_fused_reshape_transpose_kernel:
	.zero		368


//--------------------- .nv.constant0.tvmgen_default_fused_nn_dense_3_kernel --------------------------
	.section	.nv.constant0.tvmgen_default_fused_nn_dense_3_kernel,"a",@progbits
	.sectionflags	@""
	.align	4
.nv.constant0.tvmgen_default_fused_nn_dense_3_kernel:
	.zero		376


//--------------------- .nv.constant0.tvmgen_default_fused_nn_softmax_kernel_2 --------------------------
	.section	.nv.constant0.tvmgen_default_fused_nn_softmax_kernel_2,"a",@progbits
	.sectionflags	@""
	.align	4
.nv.constant0.tvmgen_default_fused_nn_softmax_kernel_2:
	.zero		368


//--------------------- .nv.constant0.tvmgen_default_fused_reshape_transpose_1_kernel --------------------------
	.section	.nv.constant0.tvmgen_default_fused_reshape_transpose_1_kernel,"a",@progbits
	.sectionflags	@""
	.align	4
.nv.constant0.tvmgen_default_fused_reshape_transpose_1_kernel:
	.zero		368


//--------------------- .nv.constant0.tvmgen_default_fused_nn_softmax_kernel_1 --------------------------
	.section	.nv.constant0.tvmgen_default_fused_nn_softmax_kernel_1,"a",@progbits
	.sectionflags	@""
	.align	4
.nv.constant0.tvmgen_default_fused_nn_softmax_kernel_1:
	.zero		376


//--------------------- .nv.constant0.tvmgen_default_fused_nn_softmax_kernel --------------------------
	.section	.nv.constant0.tvmgen_default_fused_nn_softmax_kernel,"a",@progbits
	.sectionflags	@""
	.align	4
.nv.constant0.tvmgen_default_fused_nn_softmax_kernel:
	.zero		368


//--------------------- .nv.constant0.tvmgen_default_fused_take_reshape_transpose_kernel --------------------------
	.section	.nv.constant0.tvmgen_default_fused_take_reshape_transpose_kernel,"a",@progbits
	.sectionflags	@""
	.align	4
.nv.constant0.tvmgen_default_fused_take_reshape_transpose_kernel:
	.zero		376


//--------------------- .nv.constant0.tvmgen_default_fused_scatter_nd_kernel --------------------------
	.section	.nv.constant0.tvmgen_default_fused_scatter_nd_kernel,"a",@progbits
	.sectionflags	@""
	.align	4
.nv.constant0.tvmgen_default_fused_scatter_nd_kernel:
	.zero		368


//--------------------- .nv.constant0.tvmgen_default_fused_take_expand_dims_expand_dims_kernel --------------------------
	.section	.nv.constant0.tvmgen_default_fused_take_expand_dims_expand_dims_kernel,"a",@progbits
	.sectionflags	@""
	.align	4
.nv.constant0.tvmgen_default_fused_take_expand_dims_expand_dims_kernel:
	.zero		376


//--------------------- .text.tvmgen_default_fused_multiply_strided_slice_negative_strided_slice_concatenate_multiply_add_res_1bda687858ca57c0__kernel --------------------------
	.section	.text.tvmgen_default_fused_multiply_strided_slice_negative_strided_slice_concatenate_multiply_add_res_1bda687858ca57c0__kernel,"ax",@progbits
	.sectioninfo	@"SHI_REGISTERS=18"
	.align	128
        .global         tvmgen_default_fused_multiply_strided_slice_negative_strided_slice_concatenate_multiply_add_res_1bda687858ca57c0__kernel
        .type           tvmgen_default_fused_multiply_strided_slice_negative_strided_slice_concatenate_multiply_add_res_1bda687858ca57c0__kernel,@function
        .size           tvmgen_default_fused_multiply_strided_slice_negative_strided_slice_concatenate_multiply_add_res_1bda687858ca57c0__kernel,(.L_x_150 - tvmgen_default_fused_multiply_strided_slice_negative_strided_slice_concatenate_multiply_add_res_1bda687858ca57c0__kernel)
        .other          tvmgen_default_fused_multiply_strided_slice_negative_strided_slice_concatenate_multiply_add_res_1bda687858ca57c0__kernel,@"STO_CUDA_ENTRY STV_DEFAULT"
tvmgen_default_fused_multiply_strided_slice_negative_strided_slice_concatenate_multiply_add_res_1bda687858ca57c0__kernel:
.text.tvmgen_default_fused_multiply_strided_slice_negative_strided_slice_concatenate_multiply_add_res_1bda687858ca57c0__kernel:
[----:B------:R-:W-:Y:S02]  /*0000*/  IMAD.MOV.U32 R1, RZ, RZ, c[0x0][0x28] ;  /* 0x00000a00ff017624 */ /* 0x000fe400078e00ff */
[----:B------:R-:W0:Y:S01]  /*0010*/  S2R R0, SR_TID.X ;  /* 0x0000000000007919 */ /* 0x000e220000002100 */
[----:B------:R-:W-:-:S03]  /*0020*/  ULDC.64 UR4, c[0x0][0x118] ;  /* 0x0000460000047ab9 */ /* 0x000fc60000000a00 */
[----:B------:R-:W1:Y:S01]  /*0030*/  S2R R3, SR_CTAID.X ;  /* 0x0000000000037919 */ /* 0x000e620000002500 */
[C---:B0-----:R-:W-:Y:S01]  /*0040*/  IMAD.SHL.U32 R2, R0.reuse, 0x4, RZ ;  /* 0x0000000400027824 */ /* 0x041fe200078e00ff */
[----:B------:R-:W-:Y:S02]  /*0050*/  LOP3.LUT P0, RZ, R0, 0x20, RZ, 0xc0, !PT ;  /* 0x0000002000ff7812 */ /* 0x000fe4000780c0ff */
[----:B-1----:R-:W-:Y:S01]  /*0060*/  LEA R0, R3, R0, 0xa ;  /* 0x0000000003007211 */ /* 0x002fe200078e50ff */
[----:B------:R-:W-:Y:S01]  /*0070*/  IMAD.MOV.U32 R3, RZ, RZ, 0x4 ;  /* 0x00000004ff037424 */ /* 0x000fe200078e00ff */
[----:B------:R-:W-:-:S03]  /*0080*/  LOP3.LUT R4, R2, 0xfc, RZ, 0xc0, !PT ;  /* 0x000000fc02047812 */ /* 0x000fc600078ec0ff */
[----:B------:R-:W-:Y:S01]  /*0090*/  IMAD.WIDE R2, R0, R3, c[0x0][0x168] ;  /* 0x00005a0000027625 */ /* 0x000fe200078e0203 */
[C---:B------:R-:W-:Y:S02]  /*00a0*/  IADD3 R6, P2, R4.reuse, c[0x0][0x178], RZ ;  /* 0x00005e0004067a10 */ /* 0x040fe40007f5e0ff */
[----:B------:R-:W-:Y:S02]  /*00b0*/  IADD3 R4, P1, R4, c[0x0][0x170], RZ ;  /* 0x00005c0004047a10 */ /* 0x000fe40007f3e0ff */
[----:B------:R-:W-:Y:S01]  /*00c0*/  IADD3.X R7, RZ, c[0x0][0x17c], RZ, P2, !PT ;  /* 0x00005f00ff077a10 */ /* 0x000fe200017fe4ff */
[----:B------:R-:W2:Y:S04]  /*00d0*/  @P0 LDG.E.CONSTANT R9, [R2.64+-0x80] ;  /* 0xffff800402090981 */ /* 0x000ea8000c1e9900 */
[----:B------:R-:W3:Y:S01]  /*00e0*/  @!P0 LDG.E.CONSTANT R8, [R2.64+0x80] ;  /* 0x0000800402088981 */ /* 0x000ee2000c1e9900 */
[----:B------:R-:W-:-:S03]  /*00f0*/  IMAD.X R5, RZ, RZ, c[0x0][0x174], P1 ;  /* 0x00005d00ff057624 */ /* 0x000fc600008e06ff */
[----:B------:R-:W2:Y:S04]  /*0100*/  LDG.E.CONSTANT R6, [R6.64] ;  /* 0x0000000406067981 */ /* 0x000ea8000c1e9900 */
[----:B------:R-:W4:Y:S04]  /*0110*/  LDG.E.CONSTANT R11, [R2.64] ;  /* 0x00000004020b7981 */ /* 0x000f28000c1e9900 */
[----:B------:R-:W4:Y:S01]  /*0120*/  LDG.E.CONSTANT R4, [R4.64] ;  /* 0x0000000404047981 */ /* 0x000f22000c1e9900 */
[----:B------:R-:W-:Y:S01]  /*0130*/  SHF.R.S32.HI R15, RZ, 0x1f, R0 ;  /* 0x0000001fff0f7819 */ /* 0x000fe20000011400 */
[----:B---3--:R-:W-:Y:S01]  /*0140*/  @!P0 FADD R9, RZ, -R8 ;  /* 0x80000008ff098221 */ /* 0x008fe20000000000 */
[----:B------:R-:W-:-:S03]  /*0150*/  LEA R8, P0, R0, c[0x0][0x160], 0x2 ;  /* 0x0000580000087a11 */ /* 0x000fc600078010ff */
[----:B--2---:R-:W-:Y:S01]  /*0160*/  FMUL R13, R6, R9 ;  /* 0x00000009060d7220 */ /* 0x004fe20000400000 */
[----:B------:R-:W-:-:S03]  /*0170*/  LEA.HI.X R9, R0, c[0x0][0x164], R15, 0x2, P0 ;  /* 0x0000590000097a11 */ /* 0x000fc600000f140f */
[----:B----4-:R-:W-:-:S05]  /*0180*/  FFMA R11, R4, R11, R13 ;  /* 0x0000000b040b7223 */ /* 0x010fca000000000d */
[----:B------:R-:W-:Y:S01]  /*0190*/  STG.E [R8.64], R11 ;  /* 0x0000000b08007986 */ /* 0x000fe2000c101904 */
[----:B------:R-:W-:Y:S05]  /*01a0*/  EXIT ;  /* 0x000000000000794d */ /* 0x000fea0003800000 */
.L_x_0:
[----:B------:R-:W-:-:S00]  /*01b0*/  BRA `(.L_x_0) ;  /* 0xfffffff000007947 */ /* 0x000fc0000383ffff */
[----:B------:R-:W-:-:S00]  /*01c0*/  NOP ;  /* 0x0000000000007918 */ /* 0x000fc00000000000 */
        /* <DEDUP_REMOVED lines=11> */
.L_x_150:


//--------------------- .text.tvmgen_default_fused_greater_equal_reshape_where_divide_kernel --------------------------
	.section	.text.tvmgen_default_fused_greater_equal_reshape_where_divide_kernel,"ax",@progbits
	.sectioninfo	@"SHI_REGISTERS=14"
	.align	128
        .global         tvmgen_default_fused_greater_equal_reshape_where_divide_kernel
        .type           tvmgen_default_fused_greater_equal_reshape_where_divide_kernel,@function
        .size           tvmgen_default_fused_greater_equal_reshape_where_divide_kernel,(.L_x_151 - tvmgen_default_fused_greater_equal_reshape_where_divide_kernel)
        .other          tvmgen_default_fused_greater_equal_reshape_where_divide_kernel,@"STO_CUDA_ENTRY STV_DEFAULT"
tvmgen_default_fused_greater_equal_reshape_where_divide_kernel:
.text.tvmgen_default_fused_greater_equal_reshape_where_divide_kernel:
[----:B------:R-:W-:Y:S02]  /*0000*/  MOV R1, c[0x0][0x28] ;  /* 0x00000a0000017a02 */ /* 0x000fe40000000f00 */
[----:B------:R-:W0:Y:S01]  /*0010*/  S2R R6, SR_TID.X ;  /* 0x0000000000067919 */ /* 0x000e220000002100 */
[----:B------:R-:W-:Y:S01]  /*0020*/  IMAD.MOV.U32 R4, RZ, RZ, c[0x0][0x170] ;  /* 0x00005c00ff047624 */ /* 0x000fe200078e00ff */
[----:B------:R-:W-:Y:S01]  /*0030*/  MOV R5, c[0x0][0x174] ;  /* 0x00005d0000057a02 */ /* 0x000fe20000000f00 */
[----:B------:R-:W-:-:S05]  /*0040*/  ULDC.64 UR4, c[0x0][0x118] ;  /* 0x0000460000047ab9 */ /* 0x000fca0000000a00 */
[----:B------:R-:W2:Y:S01]  /*0050*/  LDG.E.64.CONSTANT R4, [R4.64] ;  /* 0x0000000404047981 */ /* 0x000ea2000c1e9b00 */
[----:B0-----:R-:W-:-:S04]  /*0060*/  SHF.L.U32 R0, R6, 0x3, RZ ;  /* 0x0000000306007819 */ /* 0x001fc800000006ff */
[----:B------:R-:W-:-:S04]  /*0070*/  LOP3.LUT R0, R0, 0x3f8, RZ, 0xc0, !PT ;  /* 0x000003f800007812 */ /* 0x000fc800078ec0ff */
[----:B------:R-:W-:-:S05]  /*0080*/  IADD3 R8, P0, R0, c[0x0][0x168], RZ ;  /* 0x00005a0000087a10 */ /* 0x000fca0007f1e0ff */
[----:B------:R-:W-:-:S05]  /*0090*/  IMAD.X R9, RZ, RZ, c[0x0][0x16c], P0 ;  /* 0x00005b00ff097624 */ /* 0x000fca00000e06ff */
[----:B------:R-:W2:Y:S04]  /*00a0*/  LDG.E.64.CONSTANT R2, [R8.64] ;  /* 0x0000000408027981 */ /* 0x000ea8000c1e9b00 */
[----:B------:R-:W0:Y:S01]  /*00b0*/  S2R R7, SR_CTAID.X ;  /* 0x0000000000077919 */ /* 0x000e220000002500 */
[----:B------:R-:W-:Y:S01]  /*00c0*/  MOV R11, 0x4 ;  /* 0x00000004000b7802 */ /* 0x000fe20000000f00 */
[----:B0-----:R-:W-:Y:S01]  /*00d0*/  IMAD R6, R7, 0x400, R6 ;  /* 0x0000040007067824 */ /* 0x001fe200078e0206 */
[----:B--2---:R-:W-:-:S04]  /*00e0*/  ISETP.GT.U32.AND P0, PT, R4, R2, PT ;  /* 0x000000020400720c */ /* 0x004fc80003f04070 */
[----:B------:R-:W-:-:S13]  /*00f0*/  ISETP.GT.AND.EX P0, PT, R5, R3, PT, P0 ;  /* 0x000000030500720c */ /* 0x000fda0003f04300 */
[----:B------:R-:W-:-:S04]  /*0100*/  @!P0 IMAD.WIDE R2, R6, R11, c[0x0][0x180] ;  /* 0x0000600006028625 */ /* 0x000fc800078e020b */
[----:B------:R-:W-:-:S06]  /*0110*/  @P0 IMAD.WIDE R2, R6, R11, c[0x0][0x178] ;  /* 0x00005e0006020625 */ /* 0x000fcc00078e020b */
[----:B------:R-:W2:Y:S01]  /*0120*/  LDG.E.CONSTANT R2, [R2.64] ;  /* 0x0000000402027981 */ /* 0x000ea2000c1e9900 */
[----:B------:R-:W-:Y:S01]  /*0130*/  IMAD.WIDE R6, R6, R11, c[0x0][0x160] ;  /* 0x0000580006067625 */ /* 0x000fe200078e020b */
[----:B--2---:R-:W-:-:S05]  /*0140*/  FMUL R5, R2, 0.125 ;  /* 0x3e00000002057820 */ /* 0x004fca0000400000 */
[----:B------:R-:W-:Y:S01]  /*0150*/  STG.E [R6.64], R5 ;  /* 0x0000000506007986 */ /* 0x000fe2000c101904 */
[----:B------:R-:W-:Y:S05]  /*0160*/  EXIT ;  /* 0x000000000000794d */ /* 0x000fea0003800000 */
.L_x_1:
        /* <DEDUP_REMOVED lines=9> */
.L_x_151:


//--------------------- .text.tvmgen_default_fused_concatenate_transpose_kernel --------------------------
	.section	.text.tvmgen_default_fused_concatenate_transpose_kernel,"ax",@progbits
	.sectioninfo	@"SHI_REGISTERS=10"
	.align	128
        .global         tvmgen_default_fused_concatenate_transpose_kernel
        .type           tvmgen_default_fused_concatenate_transpose_kernel,@function
        .size           tvmgen_default_fused_concatenate_transpose_kernel,(.L_x_152 - tvmgen_default_fused_concatenate_transpose_kernel)
        .other          tvmgen_default_fused_concatenate_transpose_kernel,@"STO_CUDA_ENTRY STV_DEFAULT"
tvmgen_default_fused_concatenate_transpose_kernel:
.text.tvmgen_default_fused_concatenate_transpose_kernel:
[----:B------:R-:W-:Y:S02]  /*0000*/  IMAD.MOV.U32 R1, RZ, RZ, c[0x0][0x28] ;  /* 0x00000a00ff017624 */ /* 0x000fe400078e00ff */
[----:B------:R-:W0:Y:S01]  /*0010*/  S2R R4, SR_CTAID.X ;  /* 0x0000000000047919 */ /* 0x000e220000002500 */
[----:B------:R-:W-:Y:S01]  /*0020*/  ULDC.64 UR4, c[0x0][0x118] ;  /* 0x0000460000047ab9 */ /* 0x000fe20000000a00 */
[----:B------:R-:W-:Y:S01]  /*0030*/  IMAD.MOV.U32 R7, RZ, RZ, 0x8 ;  /* 0x00000008ff077424 */ /* 0x000fe200078e00ff */
[----:B0-----:R-:W-:-:S13]  /*0040*/  ISETP.GT.AND P0, PT, R4, 0x7, PT ;  /* 0x000000070400780c */ /* 0x001fda0003f04270 */
[----:B------:R-:W-:Y:S05]  /*0050*/  @P0 BRA `(.L_x_2) ;  /* 0x000001c000000947 */ /* 0x000fea0003800000 */
[----:B------:R-:W-:-:S13]  /*0060*/  ISETP.GT.AND P0, PT, R4, 0x5, PT ;  /* 0x000000050400780c */ /* 0x000fda0003f04270 */
[----:B------:R-:W-:Y:S05]  /*0070*/  @P0 BRA `(.L_x_3) ;  /* 0x0000013000000947 */ /* 0x000fea0003800000 */
[----:B------:R-:W-:-:S13]  /*0080*/  ISETP.GT.AND P0, PT, R4, 0x3, PT ;  /* 0x000000030400780c */ /* 0x000fda0003f04270 */
[----:B------:R-:W-:Y:S05]  /*0090*/  @P0 BRA `(.L_x_4) ;  /* 0x000000a000000947 */ /* 0x000fea0003800000 */
[----:B------:R-:W0:Y:S01]  /*00a0*/  S2R R5, SR_TID.X ;  /* 0x0000000000057919 */ /* 0x000e220000002100 */
[C---:B------:R-:W-:Y:S01]  /*00b0*/  IMAD.SHL.U32 R0, R4.reuse, 0x400, RZ ;  /* 0x0000040004007824 */ /* 0x040fe200078e00ff */
[----:B------:R-:W-:-:S04]  /*00c0*/  ISETP.GT.AND P0, PT, R4, 0x1, PT ;  /* 0x000000010400780c */ /* 0x000fc80003f04270 */
[----:B------:R-:W-:Y:S02]  /*00d0*/  LOP3.LUT R0, R0, 0x400, RZ, 0xc0, !PT ;  /* 0x0000040000007812 */ /* 0x000fe400078ec0ff */
[----:B0-----:R-:W-:-:S05]  /*00e0*/  LEA.HI.SX32 R3, R4, R5, 0x1f ;  /* 0x0000000504037211 */ /* 0x001fca00078ffaff */
[----:B------:R-:W-:-:S04]  /*00f0*/  IMAD.IADD R0, R0, 0x1, R3 ;  /* 0x0000000100007824 */ /* 0x000fc800078e0203 */
[C---:B------:R-:W-:Y:S01]  /*0100*/  @!P0 IMAD.WIDE R2, R0.reuse, R7, c[0x0][0x168] ;  /* 0x00005a0000028625 */ /* 0x040fe200078e0207 */
[----:B------:R-:W-:-:S05]  /*0110*/  @P0 IADD3 R0, R0, -0x1, RZ ;  /* 0xffffffff00000810 */ /* 0x000fca0007ffe0ff */
[----:B------:R-:W-:Y:S01]  /*0120*/  @P0 IMAD.WIDE R2, R0, R7, c[0x0][0x170] ;  /* 0x00005c0000020625 */ /* 0x000fe200078e0207 */
[----:B------:R-:W-:Y:S05]  /*0130*/  BRA `(.L_x_5) ;  /* 0x0000014000007947 */ /* 0x000fea0003800000 */
.L_x_4:
[----:B------:R-:W0:Y:S01]  /*0140*/  S2R R5, SR_TID.X ;  /* 0x0000000000057919 */ /* 0x000e220000002100 */
[----:B------:R-:W-:-:S05]  /*0150*/  IMAD.SHL.U32 R0, R4, 0x400, RZ ;  /* 0x0000040004007824 */ /* 0x000fca00078e00ff */
[----:B------:R-:W-:Y:S02]  /*0160*/  LOP3.LUT R3, R0, 0x400, RZ, 0xc0, !PT ;  /* 0x0000040000037812 */ /* 0x000fe400078ec0ff */
[----:B0-----:R-:W-:-:S04]  /*0170*/  LEA.HI R0, R4, R5, RZ, 0x1f ;  /* 0x0000000504007211 */ /* 0x001fc800078ff8ff */
[----:B------:R-:W-:-:S05]  /*0180*/  IADD3 R0, R0, -0x2, R3 ;  /* 0xfffffffe00007810 */ /* 0x000fca0007ffe003 */
[----:B------:R-:W-:Y:S01]  /*0190*/  IMAD.WIDE R2, R0, R7, c[0x0][0x178] ;  /* 0x00005e0000027625 */ /* 0x000fe200078e0207 */
[----:B------:R-:W-:Y:S05]  /*01a0*/  BRA `(.L_x_5) ;  /* 0x000000d000007947 */ /* 0x000fea0003800000 */
.L_x_3:
[----:B------:R-:W0:Y:S01]  /*01b0*/  S2R R5, SR_TID.X ;  /* 0x0000000000057919 */ /* 0x000e220000002100 */
[----:B------:R-:W-:-:S05]  /*01c0*/  IMAD.SHL.U32 R0, R4, 0x400, RZ ;  /* 0x0000040004007824 */ /* 0x000fca00078e00ff */
[----:B------:R-:W-:Y:S02]  /*01d0*/  LOP3.LUT R0, R0, 0x400, RZ, 0xc0, !PT ;  /* 0x0000040000007812 */ /* 0x000fe400078ec0ff */
[----:B0-----:R-:W-:-:S04]  /*01e0*/  LEA.HI R3, R4, R5, RZ, 0x1f ;  /* 0x0000000504037211 */ /* 0x001fc800078ff8ff */
[----:B------:R-:W-:-:S05]  /*01f0*/  IADD3 R2, R3, -0x3, R0 ;  /* 0xfffffffd03027810 */ /* 0x000fca0007ffe000 */
[----:B------:R-:W-:Y:S01]  /*0200*/  IMAD.WIDE R2, R2, R7, c[0x0][0x180] ;  /* 0x0000600002027625 */ /* 0x000fe200078e0207 */
[----:B------:R-:W-:Y:S05]  /*0210*/  BRA `(.L_x_5) ;  /* 0x0000006000007947 */ /* 0x000fea0003800000 */
.L_x_2:
[----:B------:R-:W0:Y:S01]  /*0220*/  S2R R5, SR_TID.X ;  /* 0x0000000000057919 */ /* 0x000e220000002100 */
[----:B------:R-:W-:-:S05]  /*0230*/  IMAD.SHL.U32 R0, R4, 0x400, RZ ;  /* 0x0000040004007824 */ /* 0x000fca00078e00ff */
[----:B------:R-:W-:Y:S02]  /*0240*/  LOP3.LUT R0, R0, 0x400, RZ, 0xc0, !PT ;  /* 0x0000040000007812 */ /* 0x000fe400078ec0ff */
[----:B0-----:R-:W-:-:S04]  /*0250*/  LEA.HI R3, R4, R5, RZ, 0x1f ;  /* 0x0000000504037211 */ /* 0x001fc800078ff8ff */
[----:B------:R-:W-:-:S05]  /*0260*/  IADD3 R2, R3, -0x4, R0 ;  /* 0xfffffffc03027810 */ /* 0x000fca0007ffe000 */
[----:B------:R-:W-:-:S06]  /*0270*/  IMAD.WIDE R2, R2, R7, c[0x0][0x188] ;  /* 0x0000620002027625 */ /* 0x000fcc00078e0207 */
.L_x_5:
[----:B------:R-:W2:Y:S01]  /*0280*/  LDG.E.64.CONSTANT R2, [R2.64] ;  /* 0x0000000402027981 */ /* 0x000ea2000c1e9b00 */
[----:B------:R-:W-:-:S04]  /*0290*/  IMAD R4, R4, 0x400, R5 ;  /* 0x0000040004047824 */ /* 0x000fc800078e0205 */
[----:B------:R-:W-:-:S05]  /*02a0*/  IMAD.WIDE R4, R4, R7, c[0x0][0x160] ;  /* 0x0000580004047625 */ /* 0x000fca00078e0207 */
[----:B--2---:R-:W-:Y:S01]  /*02b0*/  STG.E.64 [R4.64], R2 ;  /* 0x0000000204007986 */ /* 0x004fe2000c101b04 */
[----:B------:R-:W-:Y:S05]  /*02c0*/  EXIT ;  /* 0x000000000000794d */ /* 0x000fea0003800000 */
.L_x_6:
        /* <DEDUP_REMOVED lines=11> */
.L_x_152:


//--------------------- .text.tvmgen_default_fused_nn_batch_matmul_kernel --------------------------
	.section	.text.tvmgen_default_fused_nn_batch_matmul_kernel,"ax",@progbits
	.sectionflags	@"SHF_BARRIERS=1"
	.sectioninfo	@"SHI_REGISTERS=127"
	.align	128
        .global         tvmgen_default_fused_nn_batch_matmul_kernel
        .type           tvmgen_default_fused_nn_batch_matmul_kernel,@function
        .size           tvmgen_default_fused_nn_batch_matmul_kernel,(.L_x_153 - tvmgen_default_fused_nn_batch_matmul_kernel)
        .other          tvmgen_default_fused_nn_batch_matmul_kernel,@"STO_CUDA_ENTRY STV_DEFAULT"
tvmgen_default_fused_nn_batch_matmul_kernel:
.text.tvmgen_default_fused_nn_batch_matmul_kernel:
[----:B------:R-:W-:Y:S02]  /*0000*/  MOV R1, c[0x0][0x28] ;  /* 0x00000a0000017a02 */ /* 0x000fe40000000f00 */
[----:B------:R-:W0:Y:S01]  /*0010*/  S2R R0, SR_CTAID.Z ;  /* 0x0000000000007919 */ /* 0x000e220000002700 */
[----:B------:R-:W-:Y:S01]  /*0020*/  MOV R2, 0x4 ;  /* 0x0000000400027802 */ /* 0x000fe20000000f00 */
[----:B------:R-:W-:Y:S01]  /*0030*/  CS2R R74, SRZ ;  /* 0x00000000004a7805 */ /* 0x000fe2000001ff00 */
[----:B------:R-:W-:Y:S01]  /*0040*/  MOV R35, RZ ;  /* 0x000000ff00237202 */ /* 0x000fe20000000f00 */
[----:B------:R-:W0:Y:S01]  /*0050*/  S2R R3, SR_TID.X ;  /* 0x0000000000037919 */ /* 0x000e220000002100 */
[----:B------:R-:W-:Y:S01]  /*0060*/  MOV R49, RZ ;  /* 0x000000ff00317202 */ /* 0x000fe20000000f00 */
[----:B------:R-:W-:Y:S01]  /*0070*/  ULDC.64 UR4, c[0x0][0x118] ;  /* 0x0000460000047ab9 */ /* 0x000fe20000000a00 */
[----:B------:R-:W-:Y:S01]  /*0080*/  MOV R79, RZ ;  /* 0x000000ff004f7202 */ /* 0x000fe20000000f00 */
[----:B------:R-:W1:Y:S01]  /*0090*/  S2R R69, SR_CTAID.X ;  /* 0x0000000000457919 */ /* 0x000e620000002500 */
[----:B------:R-:W-:Y:S01]  /*00a0*/  MOV R81, RZ ;  /* 0x000000ff00517202 */ /* 0x000fe20000000f00 */
[----:B------:R-:W-:Y:S01]  /*00b0*/  ULDC.64 UR6, c[0x0][0x170] ;  /* 0x00005c0000067ab9 */ /* 0x000fe20000000a00 */
[----:B------:R-:W-:-:S02]  /*00c0*/  MOV R77, RZ ;  /* 0x000000ff004d7202 */ /* 0x000fc40000000f00 */
[----:B------:R-:W-:Y:S02]  /*00d0*/  MOV R73, RZ ;  /* 0x000000ff00497202 */ /* 0x000fe40000000f00 */
[----:B------:R-:W-:Y:S02]  /*00e0*/  MOV R71, RZ ;  /* 0x000000ff00477202 */ /* 0x000fe40000000f00 */
[CC--:B0-----:R-:W-:Y:S02]  /*00f0*/  LEA R83, R0.reuse, R3.reuse, 0x6 ;  /* 0x0000000300537211 */ /* 0x0c1fe400078e30ff */
[----:B------:R-:W-:Y:S02]  /*0100*/  LEA R72, R0, R3, 0xd ;  /* 0x0000000300487211 */ /* 0x000fe400078e68ff */
[----:B------:R-:W-:Y:S01]  /*0110*/  LEA R70, R3, 0x20, 0x8 ;  /* 0x0000002003467811 */ /* 0x000fe200078e40ff */
[----:B------:R-:W-:Y:S01]  /*0120*/  IMAD.WIDE R82, R83, R2, c[0x0][0x168] ;  /* 0x00005a0053527625 */ /* 0x000fe200078e0202 */
[----:B-1----:R-:W-:-:S04]  /*0130*/  LEA R72, R69, R72, 0xc ;  /* 0x0000004845487211 */ /* 0x002fc800078e60ff */
[----:B------:R-:W-:Y:S02]  /*0140*/  MOV R68, R82 ;  /* 0x0000005200447202 */ /* 0x000fe40000000f00 */
.L_x_7:
[----:B------:R-:W-:Y:S01]  /*0150*/  MOV R4, UR6 ;  /* 0x0000000600047c02 */ /* 0x000fe20008000f00 */
[----:B------:R-:W-:Y:S01]  /*0160*/  BAR.SYNC.DEFER_BLOCKING 0x0 ;  /* 0x0000000000007b1d */ /* 0x000fe20000010000 */
[----:B------:R-:W-:Y:S02]  /*0170*/  MOV R5, UR7 ;  /* 0x0000000700057c02 */ /* 0x000fe40008000f00 */
[----:B------:R-:W-:-:S03]  /*0180*/  MOV R82, R68 ;  /* 0x0000004400527202 */ /* 0x000fc60000000f00 */
[----:B------:R-:W-:Y:S02]  /*0190*/  IMAD.WIDE R4, R72, 0x4, R4 ;  /* 0x0000000448047825 */ /* 0x000fe400078e0204 */
[----:B------:R-:W2:Y:S04]  /*01a0*/  LDG.E.CONSTANT R32, [R82.64] ;  /* 0x0000000452207981 */ /* 0x000ea8000c1e9900 */
[----:B------:R-:W3:Y:S04]  /*01b0*/  LDG.E.CONSTANT R6, [R4.64] ;  /* 0x0000000404067981 */ /* 0x000ee8000c1e9900 */
[----:B------:R-:W4:Y:S04]  /*01c0*/  LDG.E.CONSTANT R8, [R4.64+0x100] ;  /* 0x0001000404087981 */ /* 0x000f28000c1e9900 */
[----:B------:R-:W5:Y:S04]  /*01d0*/  LDG.E.CONSTANT R10, [R4.64+0x200] ;  /* 0x00020004040a7981 */ /* 0x000f68000c1e9900 */
        /* <DEDUP_REMOVED lines=61> */
[----:B--2---:R-:W-:Y:S04]  /*05b0*/  STS [R3.X4], R32 ;  /* 0x0000002003007388 */ /* 0x004fe80000004800 */
[----:B---3--:R-:W-:Y:S04]  /*05c0*/  STS [R3.X4+0x20], R6 ;  /* 0x0000200603007388 */ /* 0x008fe80000004800 */
[----:B----4-:R-:W-:Y:S04]  /*05d0*/  STS [R3.X4+0x40], R8 ;  /* 0x0000400803007388 */ /* 0x010fe80000004800 */
[----:B-----5:R-:W-:Y:S04]  /*05e0*/  STS [R3.X4+0x60], R10 ;  /* 0x0000600a03007388 */ /* 0x020fe80000004800 */
[----:B------:R-:W-:Y:S04]  /*05f0*/  STS [R3.X4+0x80], R12 ;  /* 0x0000800c03007388 */ /* 0x000fe80000004800 */
        /* <DEDUP_REMOVED lines=60> */
[----:B------:R-:W-:Y:S06]  /*09c0*/  BAR.SYNC.DEFER_BLOCKING 0x0 ;  /* 0x0000000000007b1d */ /* 0x000fec0000010000 */
[----:B------:R-:W-:Y:S04]  /*09d0*/  LDS.128 R52, [R70] ;  /* 0x0000000046347984 */ /* 0x000fe80000000c00 */
[----:B------:R-:W0:Y:S04]  /*09e0*/  LDS.128 R4, [RZ] ;  /* 0x00000000ff047984 */ /* 0x000e280000000c00 */
[----:B------:R-:W1:Y:S04]  /*09f0*/  LDS.128 R60, [R70+0x20] ;  /* 0x00002000463c7984 */ /* 0x000e680000000c00 */
[----:B------:R-:W2:Y:S04]  /*0a00*/  LDS.128 R8, [R70+0x40] ;  /* 0x0000400046087984 */ /* 0x000ea80000000c00 */
[----:B------:R-:W3:Y:S04]  /*0a10*/  LDS.128 R12, [R70+0x60] ;  /* 0x00006000460c7984 */ /* 0x000ee80000000c00 */
[----:B------:R-:W4:Y:S04]  /*0a20*/  LDS.128 R16, [R70+0x80] ;  /* 0x0000800046107984 */ /* 0x000f280000000c00 */
[----:B------:R-:W5:Y:S04]  /*0a30*/  LDS.128 R20, [R70+0xa0] ;  /* 0x0000a00046147984 */ /* 0x000f680000000c00 */
[----:B------:R-:W4:Y:S04]  /*0a40*/  LDS.128 R24, [R70+0xc0] ;  /* 0x0000c00046187984 */ /* 0x000f280000000c00 */
[----:B------:R-:W4:Y:S04]  /*0a50*/  LDS.128 R28, [R70+0xe0] ;  /* 0x0000e000461c7984 */ /* 0x000f280000000c00 */
[----:B------:R-:W-:Y:S04]  /*0a60*/  LDS.128 R36, [0x10] ;  /* 0x00001000ff247984 */ /* 0x000fe80000000c00 */
[----:B------:R-:W-:Y:S01]  /*0a70*/  LDS.128 R40, [R70+0x30] ;  /* 0x0000300046287984 */ /* 0x000fe20000000c00 */
[----:B0-----:R-:W-:-:S03]  /*0a80*/  FFMA R52, R52, R4, R35 ;  /* 0x0000000434347223 */ /* 0x001fc60000000023 */
[----:B------:R-:W-:Y:S01]  /*0a90*/  LDS.128 R44, [R70+0x50] ;  /* 0x00005000462c7984 */ /* 0x000fe20000000c00 */
[----:B-1----:R-:W-:Y:S01]  /*0aa0*/  FFMA R60, R4, R60, R49 ;  /* 0x0000003c043c7223 */ /* 0x002fe20000000031 */
[----:B------:R-:W-:Y:S02]  /*0ab0*/  FFMA R53, R53, R5, R52 ;  /* 0x0000000535357223 */ /* 0x000fe40000000034 */
[----:B------:R-:W0:Y:S01]  /*0ac0*/  LDS.128 R32, [R70+0x10] ;  /* 0x0000100046207984 */ /* 0x000e220000000c00 */
[----:B------:R-:W-:Y:S01]  /*0ad0*/  FFMA R61, R5, R61, R60 ;  /* 0x0000003d053d7223 */ /* 0x000fe2000000003c */
[----:B------:R-:W-:Y:S01]  /*0ae0*/  FFMA R54, R54, R6, R53 ;  /* 0x0000000636367223 */ /* 0x000fe20000000035 */
[----:B--2---:R-:W-:Y:S01]  /*0af0*/  FFMA R8, R4, R8, R79 ;  /* 0x0000000804087223 */ /* 0x004fe2000000004f */
[----:B------:R-:W1:Y:S01]  /*0b00*/  LDS.128 R48, [R70+0x70] ;  /* 0x0000700046307984 */ /* 0x000e620000000c00 */
[----:B------:R-:W-:Y:S01]  /*0b10*/  FFMA R62, R6, R62, R61 ;  /* 0x0000003e063e7223 */ /* 0x000fe2000000003d */
[----:B---3--:R-:W-:Y:S01]  /*0b20*/  FFMA R12, R4, R12, R81 ;  /* 0x0000000c040c7223 */ /* 0x008fe20000000051 */
[----:B------:R-:W-:Y:S01]  /*0b30*/  FFMA R79, R55, R7, R54 ;  /* 0x00000007374f7223 */ /* 0x000fe20000000036 */
[----:B------:R-:W2:Y:S01]  /*0b40*/  LDS.128 R56, [R70+0xb0] ;  /* 0x0000b00046387984 */ /* 0x000ea20000000c00 */
[----:B------:R-:W-:-:S03]  /*0b50*/  FFMA R81, R7, R63, R62 ;  /* 0x0000003f07517223 */ /* 0x000fc6000000003e */
[----:B------:R-:W3:Y:S04]  /*0b60*/  LDS.128 R52, [R70+0x90] ;  /* 0x0000900046347984 */ /* 0x000ee80000000c00 */
[----:B------:R-:W3:Y:S04]  /*0b70*/  LDS.128 R60, [R70+0xd0] ;  /* 0x0000d000463c7984 */ /* 0x000ee80000000c00 */
[----:B------:R-:W3:Y:S01]  /*0b80*/  LDS.128 R64, [R70+0xf0] ;  /* 0x0000f00046407984 */ /* 0x000ee20000000c00 */
[C---:B----4-:R-:W-:Y:S01]  /*0b90*/  FFMA R16, R4.reuse, R16, R75 ;  /* 0x0000001004107223 */ /* 0x050fe2000000004b */
[C---:B-----5:R-:W-:Y:S01]  /*0ba0*/  FFMA R20, R4.reuse, R20, R77 ;  /* 0x0000001404147223 */ /* 0x060fe2000000004d */
[C---:B------:R-:W-:Y:S01]  /*0bb0*/  FFMA R24, R4.reuse, R24, R73 ;  /* 0x0000001804187223 */ /* 0x040fe20000000049 */
[----:B------:R-:W-:Y:S01]  /*0bc0*/  FFMA R28, R4, R28, R71 ;  /* 0x0000001c041c7223 */ /* 0x000fe20000000047 */
[C---:B------:R-:W-:Y:S01]  /*0bd0*/  FFMA R9, R5.reuse, R9, R8 ;  /* 0x0000000905097223 */ /* 0x040fe20000000008 */
[C---:B------:R-:W-:Y:S01]  /*0be0*/  FFMA R13, R5.reuse, R13, R12 ;  /* 0x0000000d050d7223 */ /* 0x040fe2000000000c */
[C---:B------:R-:W-:Y:S01]  /*0bf0*/  FFMA R17, R5.reuse, R17, R16 ;  /* 0x0000001105117223 */ /* 0x040fe20000000010 */
[C---:B------:R-:W-:Y:S01]  /*0c00*/  FFMA R21, R5.reuse, R21, R20 ;  /* 0x0000001505157223 */ /* 0x040fe20000000014 */
        /* <DEDUP_REMOVED lines=8> */
[----:B------:R-:W-:Y:S01]  /*0c90*/  IADD3 R74, R74, 0x1, RZ ;  /* 0x000000014a4a7810 */ /* 0x000fe20007ffe0ff */
[C---:B------:R-:W-:Y:S01]  /*0ca0*/  FFMA R11, R7.reuse, R11, R10 ;  /* 0x0000000b070b7223 */ /* 0x040fe2000000000a */
[C---:B------:R-:W-:Y:S01]  /*0cb0*/  FFMA R15, R7.reuse, R15, R14 ;  /* 0x0000000f070f7223 */ /* 0x040fe2000000000e */
[C---:B------:R-:W-:Y:S01]  /*0cc0*/  FFMA R19, R7.reuse, R19, R18 ;  /* 0x0000001307137223 */ /* 0x040fe20000000012 */
[C---:B------:R-:W-:Y:S01]  /*0cd0*/  FFMA R23, R7.reuse, R23, R22 ;  /* 0x0000001707177223 */ /* 0x040fe20000000016 */
[C---:B------:R-:W-:Y:S01]  /*0ce0*/  FFMA R27, R7.reuse, R27, R26 ;  /* 0x0000001b071b7223 */ /* 0x040fe2000000001a */
[----:B------:R-:W-:Y:S01]  /*0cf0*/  FFMA R31, R7, R31, R30 ;  /* 0x0000001f071f7223 */ /* 0x000fe2000000001e */
[----:B------:R-:W-:Y:S01]  /*0d00*/  ISETP.GE.U32.AND P0, PT, R74, 0x8, PT ;  /* 0x000000084a00780c */ /* 0x000fe20003f06070 */
[----:B0-----:R-:W-:Y:S01]  /*0d10*/  FFMA R32, R32, R36, R79 ;  /* 0x0000002420207223 */ /* 0x001fe2000000004f */
[C---:B------:R-:W-:Y:S01]  /*0d20*/  FFMA R40, R36.reuse, R40, R81 ;  /* 0x0000002824287223 */ /* 0x040fe20000000051 */
[C---:B------:R-:W-:Y:S01]  /*0d30*/  FFMA R44, R36.reuse, R44, R11 ;  /* 0x0000002c242c7223 */ /* 0x040fe2000000000b */
[C---:B-1----:R-:W-:Y:S01]  /*0d40*/  FFMA R48, R36.reuse, R48, R15 ;  /* 0x0000003024307223 */ /* 0x042fe2000000000f */
[C---:B--2---:R-:W-:Y:S01]  /*0d50*/  FFMA R56, R36.reuse, R56, R23 ;  /* 0x0000003824387223 */ /* 0x044fe20000000017 */
[C---:B---3--:R-:W-:Y:S01]  /*0d60*/  FFMA R52, R36.reuse, R52, R19 ;  /* 0x0000003424347223 */ /* 0x048fe20000000013 */
[C---:B------:R-:W-:Y:S01]  /*0d70*/  FFMA R60, R36.reuse, R60, R27 ;  /* 0x0000003c243c7223 */ /* 0x040fe2000000001b */
[----:B------:R-:W-:Y:S01]  /*0d80*/  FFMA R64, R36, R64, R31 ;  /* 0x0000004024407223 */ /* 0x000fe2000000001f */
[----:B------:R-:W-:Y:S01]  /*0d90*/  FFMA R33, R33, R37, R32 ;  /* 0x0000002521217223 */ /* 0x000fe20000000020 */
[C---:B------:R-:W-:Y:S01]  /*0da0*/  FFMA R41, R37.reuse, R41, R40 ;  /* 0x0000002925297223 */ /* 0x040fe20000000028 */
[C---:B------:R-:W-:Y:S01]  /*0db0*/  FFMA R45, R37.reuse, R45, R44 ;  /* 0x0000002d252d7223 */ /* 0x040fe2000000002c */
[C---:B------:R-:W-:Y:S01]  /*0dc0*/  FFMA R5, R37.reuse, R49, R48 ;  /* 0x0000003125057223 */ /* 0x040fe20000000030 */
[C---:B------:R-:W-:Y:S01]  /*0dd0*/  FFMA R53, R37.reuse, R53, R52 ;  /* 0x0000003525357223 */ /* 0x040fe20000000034 */
[C---:B------:R-:W-:Y:S01]  /*0de0*/  FFMA R57, R37.reuse, R57, R56 ;  /* 0x0000003925397223 */ /* 0x040fe20000000038 */
[C---:B------:R-:W-:Y:S01]  /*0df0*/  FFMA R61, R37.reuse, R61, R60 ;  /* 0x0000003d253d7223 */ /* 0x040fe2000000003c */
[----:B------:R-:W-:Y:S01]  /*0e00*/  FFMA R65, R37, R65, R64 ;  /* 0x0000004125417223 */ /* 0x000fe20000000040 */
[----:B------:R-:W-:Y:S01]  /*0e10*/  UIADD3 UR6, UP0, UR6, 0x20, URZ ;  /* 0x0000002006067890 */ /* 0x000fe2000ff1e03f */
        /* <DEDUP_REMOVED lines=8> */
[----:B------:R-:W-:Y:S01]  /*0ea0*/  IADD3 R68, P1, R68, 0x20, RZ ;  /* 0x0000002044447810 */ /* 0x000fe20007f3e0ff */
[----:B------:R-:W-:Y:S01]  /*0eb0*/  UIADD3.X UR7, URZ, UR7, URZ, UP0, !UPT ;  /* 0x000000073f077290 */ /* 0x000fe200087fe43f */
        /* <DEDUP_REMOVED lines=8> */
[----:B------:R-:W-:Y:S01]  /*0f40*/  IADD3.X R83, RZ, R83, RZ, P1, !PT ;  /* 0x00000053ff537210 */ /* 0x000fe20000ffe4ff */
[----:B------:R-:W-:Y:S05]  /*0f50*/  @!P0 BRA `(.L_x_7) ;  /* 0xfffff1f000008947 */ /* 0x000fea000383ffff */
[----:B------:R-:W-:-:S04]  /*0f60*/  LEA R0, R0, R69, 0x1 ;  /* 0x0000004500007211 */ /* 0x000fc800078e08ff */
[----:B------:R-:W-:-:S04]  /*0f70*/  LEA R3, R0, R3, 0x3 ;  /* 0x0000000300037211 */ /* 0x000fc800078e18ff */
[----:B------:R-:W-:-:S05]  /*0f80*/  SHF.L.U32 R3, R3, 0x3, RZ ;  /* 0x0000000303037819 */ /* 0x000fca00000006ff */
[----:B------:R-:W-:-:S05]  /*0f90*/  IMAD.WIDE R2, R3, R2, c[0x0][0x160] ;  /* 0x0000580003027625 */ /* 0x000fca00078e0202 */
[----:B------:R-:W-:Y:S04]  /*0fa0*/  STG.E [R2.64], R35 ;  /* 0x0000002302007986 */ /* 0x000fe8000c101904 */
[----:B------:R-:W-:Y:S04]  /*0fb0*/  STG.E [R2.64+0x4], R49 ;  /* 0x0000043102007986 */ /* 0x000fe8000c101904 */
[----:B------:R-:W-:Y:S04]  /*0fc0*/  STG.E [R2.64+0x8], R79 ;  /* 0x0000084f02007986 */ /* 0x000fe8000c101904 */
[----:B------:R-:W-:Y:S04]  /*0fd0*/  STG.E [R2.64+0xc], R81 ;  /* 0x00000c5102007986 */ /* 0x000fe8000c101904 */
[----:B------:R-:W-:Y:S04]  /*0fe0*/  STG.E [R2.64+0x10], R75 ;  /* 0x0000104b02007986 */ /* 0x000fe8000c101904 */
[----:B------:R-:W-:Y:S04]  /*0ff0*/  STG.E [R2.64+0x14], R77 ;  /* 0x0000144d02007986 */ /* 0x000fe8000c101904 */
[----:B------:R-:W-:Y:S04]  /*1000*/  STG.E [R2.64+0x18], R73 ;  /* 0x0000184902007986 */ /* 0x000fe8000c101904 */
[----:B------:R-:W-:Y:S01]  /*1010*/  STG.E [R2.64+0x1c], R71 ;  /* 0x00001c4702007986 */ /* 0x000fe2000c101904 */
[----:B------:R-:W-:Y:S05]  /*1020*/  EXIT ;  /* 0x000000000000794d */ /* 0x000fea0003800000 */
.L_x_8:
        /* <DEDUP_REMOVED lines=13> */
.L_x_153:


//--------------------- .text.tvmgen_default_fused_reshape_add_kernel --------------------------
	.section	.text.tvmgen_default_fused_reshape_add_kernel,"ax",@progbits
	.sectioninfo	@"SHI_REGISTERS=12"
	.align	128
        .global         tvmgen_default_fused_reshape_add_kernel
        .type           tvmgen_default_fused_reshape_add_kernel,@function
        .size           tvmgen_default_fused_reshape_add_kernel,(.L_x_154 - tvmgen_default_fused_reshape_add_kernel)
        .other          tvmgen_default_fused_reshape_add_kernel,@"STO_CUDA_ENTRY STV_DEFAULT"
tvmgen_default_fused_reshape_add_kernel:
.text.tvmgen_default_fused_reshape_add_kernel:
[----:B------:R-:W-:Y:S02]  /*0000*/  MOV R1, c[0x0][0x28] ;  /* 0x00000a0000017a02 */ /* 0x000fe40000000f00 */
[----:B------:R-:W0:Y:S01]  /*0010*/  S2R R6, SR_CTAID.X ;  /* 0x0000000000067919 */ /* 0x000e220000002500 */
[----:B------:R-:W-:Y:S01]  /*0020*/  MOV R7, 0x4 ;  /* 0x0000000400077802 */ /* 0x000fe20000000f00 */
[----:B------:R-:W-:Y:S02]  /*0030*/  ULDC.64 UR4, c[0x0][0x118] ;  /* 0x0000460000047ab9 */ /* 0x000fe40000000a00 */
[----:B------:R-:W0:Y:S02]  /*0040*/  S2R R3, SR_TID.X ;  /* 0x0000000000037919 */ /* 0x000e240000002100 */
[----:B0-----:R-:W-:-:S05]  /*0050*/  LEA R6, R6, R3, 0xa ;  /* 0x0000000306067211 */ /* 0x001fca00078e50ff */
[----:B------:R-:W-:-:S04]  /*0060*/  IMAD.WIDE R2, R6, R7, c[0x0][0x170] ;  /* 0x00005c0006027625 */ /* 0x000fc800078e0207 */
[CC--:B------:R-:W-:Y:S02]  /*0070*/  IMAD.WIDE R4, R6.reuse, R7.reuse, c[0x0][0x168] ;  /* 0x00005a0006047625 */ /* 0x0c0fe400078e0207 */
[----:B------:R-:W2:Y:S04]  /*0080*/  LDG.E.CONSTANT R2, [R2.64] ;  /* 0x0000000402027981 */ /* 0x000ea8000c1e9900 */
[----:B------:R-:W2:Y:S01]  /*0090*/  LDG.E.CONSTANT R5, [R4.64] ;  /* 0x0000000404057981 */ /* 0x000ea2000c1e9900 */
[----:B------:R-:W-:Y:S01]  /*00a0*/  IMAD.WIDE R6, R6, R7, c[0x0][0x160] ;  /* 0x0000580006067625 */ /* 0x000fe200078e0207 */
[----:B--2---:R-:W-:-:S05]  /*00b0*/  FADD R9, R2, R5 ;  /* 0x0000000502097221 */ /* 0x004fca0000000000 */
[----:B------:R-:W-:Y:S01]  /*00c0*/  STG.E [R6.64], R9 ;  /* 0x0000000906007986 */ /* 0x000fe2000c101904 */
[----:B------:R-:W-:Y:S05]  /*00d0*/  EXIT ;  /* 0x000000000000794d */ /* 0x000fea0003800000 */
.L_x_9:
        /* <DEDUP_REMOVED lines=10> */
.L_x_154:


//--------------------- .text.tvmgen_default_fused_reshape_transpose_expand_dims_tile_reshape_strided_slice_reshape_kernel --------------------------
	.section	.text.tvmgen_default_fused_reshape_transpose_expand_dims_tile_reshape_strided_slice_reshape_kernel,"ax",@progbits
	.sectioninfo	@"SHI_REGISTERS=9"
	.align	128
        .global         tvmgen_default_fused_reshape_transpose_expand_dims_tile_reshape_strided_slice_reshape_kernel
        .type           tvmgen_default_fused_reshape_transpose_expand_dims_tile_reshape_strided_slice_reshape_kernel,@function
        .size           tvmgen_default_fused_reshape_transpose_expand_dims_tile_reshape_strided_slice_reshape_kernel,(.L_x_155 - tvmgen_default_fused_reshape_transpose_expand_dims_tile_reshape_strided_slice_reshape_kernel)
        .other          tvmgen_default_fused_reshape_transpose_expand_dims_tile_reshape_strided_slice_reshape_kernel,@"STO_CUDA_ENTRY STV_DEFAULT"
tvmgen_default_fused_reshape_transpose_expand_dims_tile_reshape_strided_slice_reshape_kernel:
.text.tvmgen_default_fused_reshape_transpose_expand_dims_tile_reshape_strided_slice_reshape_kernel:
[----:B------:R-:W-:Y:S02]  /*0000*/  IMAD.MOV.U32 R1, RZ, RZ, c[0x0][0x28] ;  /* 0x00000a00ff017624 */ /* 0x000fe400078e00ff */
[----:B------:R-:W0:Y:S01]  /*0010*/  S2R R4, SR_TID.X ;  /* 0x0000000000047919 */ /* 0x000e220000002100 */
[----:B------:R-:W-:Y:S01]  /*0020*/  IMAD.MOV.U32 R6, RZ, RZ, 0x4 ;  /* 0x00000004ff067424 */ /* 0x000fe200078e00ff */
[----:B------:R-:W-:Y:S02]  /*0030*/  ULDC.64 UR4, c[0x0][0x118] ;  /* 0x0000460000047ab9 */ /* 0x000fe40000000a00 */
[----:B------:R-:W1:Y:S01]  /*0040*/  S2R R5, SR_CTAID.X ;  /* 0x0000000000057919 */ /* 0x000e620000002500 */
[----:B0-----:R-:W-:Y:S02]  /*0050*/  LOP3.LUT R2, R4, 0x3f, RZ, 0xc0, !PT ;  /* 0x0000003f04027812 */ /* 0x001fe400078ec0ff */
[----:B------:R-:W-:Y:S02]  /*0060*/  SHF.R.S32.HI R0, RZ, 0x8, R4 ;  /* 0x00000008ff007819 */ /* 0x000fe40000011404 */
[----:B-1----:R-:W-:-:S04]  /*0070*/  PRMT R3, R5, 0x2104, R2 ;  /* 0x0000210405037816 */ /* 0x002fc80000000002 */
[----:B------:R-:W-:-:S05]  /*0080*/  LEA R3, R0, R3, 0x6 ;  /* 0x0000000300037211 */ /* 0x000fca00078e30ff */
[----:B------:R-:W-:-:S06]  /*0090*/  IMAD.WIDE R2, R3, R6, c[0x0][0x168] ;  /* 0x00005a0003027625 */ /* 0x000fcc00078e0206 */
[----:B------:R-:W2:Y:S01]  /*00a0*/  LDG.E.CONSTANT R3, [R2.64] ;  /* 0x0000000402037981 */ /* 0x000ea2000c1e9900 */
[----:B------:R-:W-:-:S05]  /*00b0*/  LEA R4, R5, R4, 0xa ;  /* 0x0000000405047211 */ /* 0x000fca00078e50ff */
[----:B------:R-:W-:-:S05]  /*00c0*/  IMAD.WIDE R4, R4, R6, c[0x0][0x160] ;  /* 0x0000580004047625 */ /* 0x000fca00078e0206 */
[----:B--2---:R-:W-:Y:S01]  /*00d0*/  STG.E [R4.64], R3 ;  /* 0x0000000304007986 */ /* 0x004fe2000c101904 */
[----:B------:R-:W-:Y:S05]  /*00e0*/  EXIT ;  /* 0x000000000000794d */ /* 0x000fea0003800000 */
.L_x_10:
        /* <DEDUP_REMOVED lines=9> */
.L_x_155:


//--------------------- .text.tvmgen_default_fused_add_kernel --------------------------
	.section	.text.tvmgen_default_fused_add_kernel,"ax",@progbits
	.sectioninfo	@"SHI_REGISTERS=10"
	.align	128
        .global         tvmgen_default_fused_add_kernel
        .type           tvmgen_default_fused_add_kernel,@function
        .size           tvmgen_default_fused_add_kernel,(.L_x_156 - tvmgen_default_fused_add_kernel)
        .other          tvmgen_default_fused_add_kernel,@"STO_CUDA_ENTRY STV_DEFAULT"
tvmgen_default_fused_add_kernel:
.text.tvmgen_default_fused_add_kernel:
[----:B------:R-:W-:Y:S02]  /*0000*/  IMAD.MOV.U32 R1, RZ, RZ, c[0x0][0x28] ;  /* 0x00000a00ff017624 */ /* 0x000fe400078e00ff */
[----:B------:R-:W-:Y:S01]  /*0010*/  IMAD.MOV.U32 R2, RZ, RZ, c[0x0][0x168] ;  /* 0x00005a00ff027624 */ /* 0x000fe200078e00ff */
[----:B------:R-:W-:Y:S01]  /*0020*/  MOV R3, c[0x0][0x16c] ;  /* 0x00005b0000037a02 */ /* 0x000fe20000000f00 */
[----:B------:R-:W-:-:S05]  /*0030*/  ULDC.64 UR4, c[0x0][0x118] ;  /* 0x0000460000047ab9 */ /* 0x000fca0000000a00 */
[----:B------:R-:W2:Y:S01]  /*0040*/  LDG.E.64.CONSTANT R2, [R2.64] ;  /* 0x0000000402027981 */ /* 0x000ea2000c1e9b00 */
[----:B------:R-:W-:Y:S02]  /*0050*/  MOV R4, c[0x0][0x160] ;  /* 0x0000580000047a02 */ /* 0x000fe40000000f00 */
[----:B------:R-:W-:Y:S02]  /*0060*/  MOV R5, c[0x0][0x164] ;  /* 0x0000590000057a02 */ /* 0x000fe40000000f00 */
[----:B--2---:R-:W-:-:S05]  /*0070*/  IADD3 R6, P0, R2, 0x1, RZ ;  /* 0x0000000102067810 */ /* 0x004fca0007f1e0ff */
[----:B------:R-:W-:-:S05]  /*0080*/  IMAD.X R7, RZ, RZ, R3, P0 ;  /* 0x000000ffff077224 */ /* 0x000fca00000e0603 */
[----:B------:R-:W-:Y:S01]  /*0090*/  STG.E.64 [R4.64], R6 ;  /* 0x0000000604007986 */ /* 0x000fe2000c101b04 */
[----:B------:R-:W-:Y:S05]  /*00a0*/  EXIT ;  /* 0x000000000000794d */ /* 0x000fea0003800000 */
.L_x_11:
        /* <DEDUP_REMOVED lines=13> */
.L_x_156:


//--------------------- .text.tvmgen_default_fused_nn_batch_matmul_1_kernel --------------------------
	.section	.text.tvmgen_default_fused_nn_batch_matmul_1_kernel,"ax",@progbits
	.sectionflags	@"SHF_BARRIERS=1"
	.sectioninfo	@"SHI_REGISTERS=127"
	.align	128
        .global         tvmgen_default_fused_nn_batch_matmul_1_kernel
        .type           tvmgen_default_fused_nn_batch_matmul_1_kernel,@function
        .size           tvmgen_default_fused_nn_batch_matmul_1_kernel,(.L_x_157 - tvmgen_default_fused_nn_batch_matmul_1_kernel)
        .other          tvmgen_default_fused_nn_batch_matmul_1_kernel,@"STO_CUDA_ENTRY STV_DEFAULT"
tvmgen_default_fused_nn_batch_matmul_1_kernel:
.text.tvmgen_default_fused_nn_batch_matmul_1_kernel:
        /* <DEDUP_REMOVED lines=9> */
[----:B------:R-:W-:Y:S01]  /*0090*/  ULDC.64 UR6, c[0x0][0x170] ;  /* 0x00005c0000067ab9 */ /* 0x000fe20000000a00 */
[----:B------:R-:W-:Y:S02]  /*00a0*/  MOV R79, RZ ;  /* 0x000000ff004f7202 */ /* 0x000fe40000000f00 */
[----:B------:R-:W-:-:S02]  /*00b0*/  MOV R73, RZ ;  /* 0x000000ff00497202 */ /* 0x000fc40000000f00 */
[----:B------:R-:W-:Y:S02]  /*00c0*/  MOV R71, RZ ;  /* 0x000000ff00477202 */ /* 0x000fe40000000f00 */
[CC--:B0-----:R-:W-:Y:S02]  /*00d0*/  LEA R69, R0.reuse, R3.reuse, 0x7 ;  /* 0x0000000300457211 */ /* 0x0c1fe400078e38ff */
[----:B------:R-:W-:Y:S02]  /*00e0*/  LEA R72, R3, 0x20, 0x8 ;  /* 0x0000002003487811 */ /* 0x000fe400078e40ff */
[----:B------:R-:W-:Y:S01]  /*00f0*/  LEA R70, R0, R3, 0xd ;  /* 0x0000000300467211 */ /* 0x000fe200078e68ff */
[----:B------:R-:W-:-:S05]  /*0100*/  IMAD.WIDE R68, R69, R2, c[0x0][0x168] ;  /* 0x00005a0045447625 */ /* 0x000fca00078e0202 */
[----:B------:R-:W-:Y:S02]  /*0110*/  MOV R81, R69 ;  /* 0x0000004500517202 */ /* 0x000fe40000000f00 */
[----:B------:R-:W-:Y:S02]  /*0120*/  MOV R69, RZ ;  /* 0x000000ff00457202 */ /* 0x000fe40000000f00 */
.L_x_12:
        /* <DEDUP_REMOVED lines=237> */
.L_x_13:
        /* <DEDUP_REMOVED lines=16> */
.L_x_157:


//--------------------- .text.tvmgen_default_fused_multiply_strided_slice_negative_strided_slice_concatenate_multiply_add_exp_c89bec4d53200e45__kernel --------------------------
	.section	.text.tvmgen_default_fused_multiply_strided_slice_negative_strided_slice_concatenate_multiply_add_exp_c89bec4d53200e45__kernel,"ax",@progbits
	.sectioninfo	@"SHI_REGISTERS=16"
	.align	128
        .global         tvmgen_default_fused_multiply_strided_slice_negative_strided_slice_concatenate_multiply_add_exp_c89bec4d53200e45__kernel
        .type           tvmgen_default_fused_multiply_strided_slice_negative_strided_slice_concatenate_multiply_add_exp_c89bec4d53200e45__kernel,@function
        .size           tvmgen_default_fused_multiply_strided_slice_negative_strided_slice_concatenate_multiply_add_exp_c89bec4d53200e45__kernel,(.L_x_158 - tvmgen_default_fused_multiply_strided_slice_negative_strided_slice_concatenate_multiply_add_exp_c89bec4d53200e45__kernel)
        .other          tvmgen_default_fused_multiply_strided_slice_negative_strided_slice_concatenate_multiply_add_exp_c89bec4d53200e45__kernel,@"STO_CUDA_ENTRY STV_DEFAULT"
tvmgen_default_fused_multiply_strided_slice_negative_strided_slice_concatenate_multiply_add_exp_c89bec4d53200e45__kernel:
.text.tvmgen_default_fused_multiply_strided_slice_negative_strided_slice_concatenate_multiply_add_exp_c89bec4d53200e45__kernel:
[----:B------:R-:W-:Y:S02]  /*0000*/  MOV R1, c[0x0][0x28] ;  /* 0x00000a0000017a02 */ /* 0x000fe40000000f00 */
[----:B------:R-:W0:Y:S01]  /*0010*/  S2R R9, SR_TID.X ;  /* 0x0000000000097919 */ /* 0x000e220000002100 */
[----:B------:R-:W-:Y:S01]  /*0020*/  MOV R12, 0x4 ;  /* 0x00000004000c7802 */ /* 0x000fe20000000f00 */
[----:B------:R-:W-:Y:S02]  /*0030*/  ULDC.64 UR4, c[0x0][0x118] ;  /* 0x0000460000047ab9 */ /* 0x000fe40000000a00 */
[----:B------:R-:W1:Y:S01]  /*0040*/  S2R R10, SR_CTAID.X ;  /* 0x00000000000a7919 */ /* 0x000e620000002500 */
[C---:B0-----:R-:W-:Y:S02]  /*0050*/  LOP3.LUT R4, R9.reuse, 0x3f, RZ, 0xc0, !PT ;  /* 0x0000003f09047812 */ /* 0x041fe400078ec0ff */
[----:B------:R-:W-:Y:S02]  /*0060*/  SHF.R.S32.HI R0, RZ, 0x8, R9 ;  /* 0x00000008ff007819 */ /* 0x000fe40000011409 */
[----:B-1----:R-:W-:Y:S01]  /*0070*/  PRMT R3, R10, 0x2104, R4 ;  /* 0x000021040a037816 */ /* 0x002fe20000000004 */
[----:B------:R-:W-:Y:S01]  /*0080*/  IMAD.WIDE.U32 R6, R4, R12, c[0x0][0x178] ;  /* 0x00005e0004067625 */ /* 0x000fe200078e000c */
[----:B------:R-:W-:-:S02]  /*0090*/  LOP3.LUT P0, RZ, R9, 0x20, RZ, 0xc0, !PT ;  /* 0x0000002009ff7812 */ /* 0x000fc4000780c0ff */
[----:B------:R-:W-:Y:S01]  /*00a0*/  LEA R3, R0, R3, 0x6 ;  /* 0x0000000300037211 */ /* 0x000fe200078e30ff */
[-C--:B------:R-:W-:Y:S02]  /*00b0*/  IMAD.WIDE.U32 R4, R4, R12.reuse, c[0x0][0x170] ;  /* 0x00005c0004047625 */ /* 0x080fe400078e000c */
[----:B------:R-:W2:Y:S02]  /*00c0*/  LDG.E.CONSTANT R7, [R6.64] ;  /* 0x0000000406077981 */ /* 0x000ea4000c1e9900 */
[----:B------:R-:W-:Y:S02]  /*00d0*/  IMAD.WIDE R2, R3, R12, c[0x0][0x168] ;  /* 0x00005a0003027625 */ /* 0x000fe400078e020c */
[----:B------:R-:W3:Y:S04]  /*00e0*/  LDG.E.CONSTANT R4, [R4.64] ;  /* 0x0000000404047981 */ /* 0x000ee8000c1e9900 */
[----:B------:R-:W2:Y:S04]  /*00f0*/  @P0 LDG.E.CONSTANT R8, [R2.64+-0x80] ;  /* 0xffff800402080981 */ /* 0x000ea8000c1e9900 */
[----:B------:R-:W4:Y:S04]  /*0100*/  @!P0 LDG.E.CONSTANT R0, [R2.64+0x80] ;  /* 0x0000800402008981 */ /* 0x000f28000c1e9900 */
[----:B------:R-:W3:Y:S01]  /*0110*/  LDG.E.CONSTANT R11, [R2.64] ;  /* 0x00000004020b7981 */ /* 0x000ee2000c1e9900 */
[----:B------:R-:W-:Y:S01]  /*0120*/  LEA R9, R10, R9, 0xa ;  /* 0x000000090a097211 */ /* 0x000fe200078e50ff */
[----:B----4-:R-:W-:-:S04]  /*0130*/  @!P0 FADD R8, RZ, -R0 ;  /* 0x80000000ff088221 */ /* 0x010fc80000000000 */
[----:B--2---:R-:W-:Y:S01]  /*0140*/  FMUL R13, R7, R8 ;  /* 0x00000008070d7220 */ /* 0x004fe20000400000 */
[----:B------:R-:W-:-:S03]  /*0150*/  IMAD.WIDE R8, R9, R12, c[0x0][0x160] ;  /* 0x0000580009087625 */ /* 0x000fc600078e020c */
[----:B---3--:R-:W-:-:S05]  /*0160*/  FFMA R11, R4, R11, R13 ;  /* 0x0000000b040b7223 */ /* 0x008fca000000000d */
[----:B------:R-:W-:Y:S01]  /*0170*/  STG.E [R8.64], R11 ;  /* 0x0000000b08007986 */ /* 0x000fe2000c101904 */
[----:B------:R-:W-:Y:S05]  /*0180*/  EXIT ;  /* 0x000000000000794d */ /* 0x000fea0003800000 */
.L_x_14:
        /* <DEDUP_REMOVED lines=15> */
.L_x_158:


//--------------------- .text.tvmgen_default_fused_scatter_nd_kernel_1 --------------------------
	.section	.text.tvmgen_default_fused_scatter_nd_kernel_1,"ax",@progbits
	.sectioninfo	@"SHI_REGISTERS=40"
	.align	128
        .global         tvmgen_default_fused_scatter_nd_kernel_1
        .type           tvmgen_default_fused_scatter_nd_kernel_1,@function
        .size           tvmgen_default_fused_scatter_nd_kernel_1,(.L_x_159 - tvmgen_default_fused_scatter_nd_kernel_1)
        .other          tvmgen_default_fused_scatter_nd_kernel_1,@"STO_CUDA_ENTRY STV_DEFAULT"
tvmgen_default_fused_scatter_nd_kernel_1:
.text.tvmgen_default_fused_scatter_nd_kernel_1:
[----:B------:R-:W-:Y:S02]  /*0000*/  IMAD.MOV.U32 R1, RZ, RZ, c[0x0][0x28] ;  /* 0x00000a00ff017624 */ /* 0x000fe400078e00ff */
[----:B------:R-:W-:Y:S01]  /*0010*/  IMAD.MOV.U32 R2, RZ, RZ, c[0x0][0x160] ;  /* 0x00005800ff027624 */ /* 0x000fe200078e00ff */
[----:B------:R-:W-:Y:S01]  /*0020*/  ULDC.64 UR4, c[0x0][0x118] ;  /* 0x0000460000047ab9 */ /* 0x000fe20000000a00 */
[----:B------:R-:W-:Y:S02]  /*0030*/  IMAD.MOV.U32 R3, RZ, RZ, c[0x0][0x164] ;  /* 0x00005900ff037624 */ /* 0x000fe400078e00ff */
[----:B------:R-:W-:Y:S02]  /*0040*/  IMAD.MOV.U32 R0, RZ, RZ, c[0x0][0x168] ;  /* 0x00005a00ff007624 */ /* 0x000fe400078e00ff */
[----:B------:R-:W-:Y:S02]  /*0050*/  IMAD.MOV.U32 R33, RZ, RZ, c[0x0][0x16c] ;  /* 0x00005b00ff217624 */ /* 0x000fe400078e00ff */
[----:B------:R-:W-:Y:S02]  /*0060*/  IMAD.MOV.U32 R24, RZ, RZ, RZ ;  /* 0x000000ffff187224 */ /* 0x000fe400078e00ff */
.L_x_15:
[----:B-1----:R-:W2:Y:S04]  /*0070*/  LDG.E.64.CONSTANT R26, [R2.64] ;  /* 0x00000004021a7981 */ /* 0x002ea8000c1e9b00 */
[----:B------:R-:W2:Y:S04]  /*0080*/  LDG.E.64.CONSTANT R28, [R2.64+0x4000] ;  /* 0x00400004021c7981 */ /* 0x000ea8000c1e9b00 */
[----:B------:R-:W3:Y:S04]  /*0090*/  LDG.E.64.CONSTANT R14, [R2.64+0x8000] ;  /* 0x00800004020e7981 */ /* 0x000ee8000c1e9b00 */
[----:B------:R-:W4:Y:S04]  /*00a0*/  LDG.E.64.CONSTANT R4, [R2.64+0x8] ;  /* 0x0000080402047981 */ /* 0x000f28000c1e9b00 */
[----:B------:R-:W4:Y:S04]  /*00b0*/  LDG.E.64.CONSTANT R12, [R2.64+0x4008] ;  /* 0x00400804020c7981 */ /* 0x000f28000c1e9b00 */
[----:B------:R-:W5:Y:S04]  /*00c0*/  LDG.E.64.CONSTANT R10, [R2.64+0x8008] ;  /* 0x00800804020a7981 */ /* 0x000f68000c1e9b00 */
[----:B------:R-:W5:Y:S04]  /*00d0*/  LDG.E.64.CONSTANT R8, [R2.64+0xc000] ;  /* 0x00c0000402087981 */ /* 0x000f68000c1e9b00 */
[----:B------:R-:W5:Y:S04]  /*00e0*/  LDG.E.64.CONSTANT R22, [R2.64+0x10] ;  /* 0x0000100402167981 */ /* 0x000f68000c1e9b00 */
[----:B------:R-:W5:Y:S04]  /*00f0*/  LDG.E.64.CONSTANT R16, [R2.64+0x4010] ;  /* 0x0040100402107981 */ /* 0x000f68000c1e9b00 */
[----:B------:R-:W5:Y:S04]  /*0100*/  LDG.E.64.CONSTANT R20, [R2.64+0x18] ;  /* 0x0000180402147981 */ /* 0x000f68000c1e9b00 */
[----:B------:R-:W5:Y:S04]  /*0110*/  LDG.E.64.CONSTANT R18, [R2.64+0x4018] ;  /* 0x0040180402127981 */ /* 0x000f68000c1e9b00 */
[----:B------:R-:W5:Y:S01]  /*0120*/  LDG.E.64.CONSTANT R6, [R2.64+0x8010] ;  /* 0x0080100402067981 */ /* 0x000f62000c1e9b00 */
[----:B------:R-:W-:-:S05]  /*0130*/  IMAD.MOV.U32 R32, RZ, RZ, R0 ;  /* 0x000000ffff207224 */ /* 0x000fca00078e0000 */
[----:B------:R-:W5:Y:S01]  /*0140*/  LDG.E.CONSTANT R30, [R32.64] ;  /* 0x00000004201e7981 */ /* 0x000f62000c1e9900 */
[----:B--2---:R-:W-:-:S03]  /*0150*/  IADD3 R26, P0, R26, R28, RZ ;  /* 0x0000001c1a1a7210 */ /* 0x004fc60007f1e0ff */
[----:B------:R-:W2:Y:S01]  /*0160*/  LDG.E.CONSTANT R28, [R32.64+0x4] ;  /* 0x00000404201c7981 */ /* 0x000ea2000c1e9900 */
[C---:B---3--:R-:W-:Y:S01]  /*0170*/  IMAD.SHL.U32 R25, R14.reuse, 0x2000, RZ ;  /* 0x000020000e197824 */ /* 0x048fe200078e00ff */
[----:B------:R-:W-:Y:S01]  /*0180*/  SHF.L.U64.HI R31, R14, 0xd, R15 ;  /* 0x0000000d0e1f7819 */ /* 0x000fe2000001020f */
[----:B------:R-:W-:Y:S01]  /*0190*/  IMAD.X R27, R27, 0x1, R29, P0 ;  /* 0x000000011b1b7824 */ /* 0x000fe200000e061d */
[----:B------:R-:W3:Y:S02]  /*01a0*/  LDG.E.64.CONSTANT R14, [R2.64+0xc018] ;  /* 0x00c01804020e7981 */ /* 0x000ee4000c1e9b00 */
[----:B------:R-:W-:Y:S02]  /*01b0*/  LEA R25, P0, R26, R25, 0x12 ;  /* 0x000000191a197211 */ /* 0x000fe400078090ff */
[----:B----4-:R-:W-:Y:S02]  /*01c0*/  IADD3 R12, P1, R4, R12, RZ ;  /* 0x0000000c040c7210 */ /* 0x010fe40007f3e0ff */
[----:B------:R-:W-:Y:S01]  /*01d0*/  LEA.HI.X R31, R26, R31, R27, 0x12, P0 ;  /* 0x0000001f1a1f7211 */ /* 0x000fe200000f941b */
[----:B-----5:R-:W-:-:S02]  /*01e0*/  IMAD.SHL.U32 R27, R10, 0x2000, RZ ;  /* 0x000020000a1b7824 */ /* 0x020fc400078e00ff */
[----:B------:R-:W-:Y:S02]  /*01f0*/  IMAD.X R13, R5, 0x1, R13, P1 ;  /* 0x00000001050d7824 */ /* 0x000fe400008e060d */
[----:B------:R-:W4:Y:S01]  /*0200*/  LDG.E.64.CONSTANT R4, [R2.64+0x8018] ;  /* 0x0080180402047981 */ /* 0x000f22000c1e9b00 */
[----:B------:R-:W-:Y:S02]  /*0210*/  LEA R25, P0, R8, R25, 0x6 ;  /* 0x0000001908197211 */ /* 0x000fe400078030ff */
[----:B------:R-:W-:Y:S02]  /*0220*/  SHF.L.U64.HI R29, R10, 0xd, R11 ;  /* 0x0000000d0a1d7819 */ /* 0x000fe4000001020b */
[----:B------:R-:W-:Y:S01]  /*0230*/  LEA R27, P1, R12, R27, 0x12 ;  /* 0x0000001b0c1b7211 */ /* 0x000fe200078290ff */
[----:B------:R-:W5:Y:S01]  /*0240*/  LDG.E.64.CONSTANT R10, [R2.64+0xc008] ;  /* 0x00c00804020a7981 */ /* 0x000f62000c1e9b00 */
[----:B------:R-:W-:Y:S02]  /*0250*/  LEA.HI.X R31, R8, R31, R9, 0x6, P0 ;  /* 0x0000001f081f7211 */ /* 0x000fe400000f3409 */
[----:B------:R-:W-:Y:S01]  /*0260*/  IADD3 R26, P0, R22, R16, RZ ;  /* 0x00000010161a7210 */ /* 0x000fe20007f1e0ff */
[----:B------:R-:W2:Y:S01]  /*0270*/  LDG.E.64.CONSTANT R8, [R2.64+0x10000] ;  /* 0x0100000402087981 */ /* 0x000ea2000c1e9b00 */
[----:B------:R-:W-:-:S03]  /*0280*/  LEA.HI.X R29, R12, R29, R13, 0x12, P1 ;  /* 0x0000001d0c1d7211 */ /* 0x000fc600008f940d */
[----:B------:R-:W-:Y:S01]  /*0290*/  IMAD.X R35, R23, 0x1, R17, P0 ;  /* 0x0000000117237824 */ /* 0x000fe200000e0611 */
[----:B------:R-:W3:Y:S01]  /*02a0*/  LDG.E.64.CONSTANT R12, [R2.64+0xc010] ;  /* 0x00c01004020c7981 */ /* 0x000ee2000c1e9b00 */
[----:B------:R-:W-:-:S03]  /*02b0*/  IADD3 R22, P1, R20, R18, RZ ;  /* 0x0000001214167210 */ /* 0x000fc60007f3e0ff */
[----:B------:R-:W3:Y:S02]  /*02c0*/  LDG.E.64.CONSTANT R16, [R2.64+0x10008] ;  /* 0x0100080402107981 */ /* 0x000ee4000c1e9b00 */
[----:B------:R-:W-:Y:S02]  /*02d0*/  IMAD.X R23, R21, 0x1, R19, P1 ;  /* 0x0000000115177824 */ /* 0x000fe400008e0613 */
[----:B------:R-:W3:Y:S04]  /*02e0*/  LDG.E.64.CONSTANT R20, [R2.64+0x10018] ;  /* 0x0100180402147981 */ /* 0x000ee8000c1e9b00 */
[----:B------:R-:W3:Y:S01]  /*02f0*/  LDG.E.64.CONSTANT R18, [R2.64+0x10010] ;  /* 0x0100100402127981 */ /* 0x000ee2000c1e9b00 */
[C---:B------:R-:W-:Y:S01]  /*0300*/  IMAD.SHL.U32 R37, R6.reuse, 0x2000, RZ ;  /* 0x0000200006257824 */ /* 0x040fe200078e00ff */
[----:B------:R-:W-:-:S04]  /*0310*/  SHF.L.U64.HI R6, R6, 0xd, R7 ;  /* 0x0000000d06067819 */ /* 0x000fc80000010207 */
[----:B------:R-:W-:-:S04]  /*0320*/  LEA R7, P0, R26, R37, 0x12 ;  /* 0x000000251a077211 */ /* 0x000fc800078090ff */
[----:B------:R-:W-:Y:S02]  /*0330*/  LEA.HI.X R35, R26, R6, R35, 0x12, P0 ;  /* 0x000000061a237211 */ /* 0x000fe400000f9423 */
[----:B------:R-:W3:Y:S04]  /*0340*/  LDG.E.CONSTANT R26, [R32.64+0x8] ;  /* 0x00000804201a7981 */ /* 0x000ee8000c1e9900 */
[----:B------:R0:W3:Y:S01]  /*0350*/  LDG.E.CONSTANT R6, [R32.64+0xc] ;  /* 0x00000c0420067981 */ /* 0x0000e2000c1e9900 */
[----:B------:R-:W-:Y:S01]  /*0360*/  IADD3 R24, R24, 0x4, RZ ;  /* 0x0000000418187810 */ /* 0x000fe20007ffe0ff */
[C---:B----4-:R-:W-:Y:S01]  /*0370*/  IMAD.SHL.U32 R37, R4.reuse, 0x2000, RZ ;  /* 0x0000200004257824 */ /* 0x050fe200078e00ff */
[----:B------:R-:W-:-:S04]  /*0380*/  SHF.L.U64.HI R4, R4, 0xd, R5 ;  /* 0x0000000d04047819 */ /* 0x000fc80000010205 */
[----:B------:R-:W-:Y:S02]  /*0390*/  LEA R5, P0, R22, R37, 0x12 ;  /* 0x0000002516057211 */ /* 0x000fe400078090ff */
[----:B-----5:R-:W-:Y:S02]  /*03a0*/  LEA R27, P1, R10, R27, 0x6 ;  /* 0x0000001b0a1b7211 */ /* 0x020fe400078230ff */
[----:B------:R-:W-:Y:S02]  /*03b0*/  LEA.HI.X R23, R22, R4, R23, 0x12, P0 ;  /* 0x0000000416177211 */ /* 0x000fe400000f9417 */
[----:B--2---:R-:W-:Y:S02]  /*03c0*/  IADD3 R25, P0, R8, R25, RZ ;  /* 0x0000001908197210 */ /* 0x004fe40007f1e0ff */
[----:B---3--:R-:W-:Y:S02]  /*03d0*/  LEA R5, P3, R14, R5, 0x6 ;  /* 0x000000050e057211 */ /* 0x008fe400078630ff */
[----:B------:R-:W-:Y:S01]  /*03e0*/  LEA.HI.X R29, R10, R29, R11, 0x6, P1 ;  /* 0x0000001d0a1d7211 */ /* 0x000fe200008f340b */
[----:B------:R-:W-:Y:S01]  /*03f0*/  IMAD.X R8, R9, 0x1, R31, P0 ;  /* 0x0000000109087824 */ /* 0x000fe200000e061f */
[----:B------:R-:W-:-:S02]  /*0400*/  LEA R4, P0, R25, c[0x0][0x170], 0x2 ;  /* 0x00005c0019047a11 */ /* 0x000fc400078010ff */
[----:B------:R-:W-:Y:S02]  /*0410*/  IADD3 R27, P1, R16, R27, RZ ;  /* 0x0000001b101b7210 */ /* 0x000fe40007f3e0ff */
[----:B------:R-:W-:Y:S02]  /*0420*/  LEA R7, P2, R12, R7, 0x6 ;  /* 0x000000070c077211 */ /* 0x000fe400078430ff */
[----:B------:R-:W-:Y:S01]  /*0430*/  LEA.HI.X R23, R14, R23, R15, 0x6, P3 ;  /* 0x000000170e177211 */ /* 0x000fe200018f340f */
[----:B------:R-:W-:Y:S01]  /*0440*/  IMAD.X R16, R17, 0x1, R29, P1 ;  /* 0x0000000111107824 */ /* 0x000fe200008e061d */
[----:B------:R-:W-:Y:S02]  /*0450*/  IADD3 R0, P3, R20, R5, RZ ;  /* 0x0000000514007210 */ /* 0x000fe40007f7e0ff */
[----:B------:R-:W-:Y:S02]  /*0460*/  LEA.HI.X R5, R25, c[0x0][0x174], R8, 0x2, P0 ;  /* 0x00005d0019057a11 */ /* 0x000fe400000f1408 */
[----:B------:R-:W-:-:S02]  /*0470*/  LEA.HI.X R35, R12, R35, R13, 0x6, P2 ;  /* 0x000000230c237211 */ /* 0x000fc400010f340d */
[C---:B------:R-:W-:Y:S02]  /*0480*/  LEA R8, P0, R27.reuse, c[0x0][0x170], 0x2 ;  /* 0x00005c001b087a11 */ /* 0x040fe400078010ff */
[----:B------:R-:W-:Y:S02]  /*0490*/  IADD3 R7, P2, R18, R7, RZ ;  /* 0x0000000712077210 */ /* 0x000fe40007f5e0ff */
[----:B------:R-:W-:Y:S02]  /*04a0*/  LEA.HI.X R9, R27, c[0x0][0x174], R16, 0x2, P0 ;  /* 0x00005d001b097a11 */ /* 0x000fe400000f1410 */
[----:B------:R-:W-:Y:S01]  /*04b0*/  ISETP.NE.AND P0, PT, R24, 0x800, PT ;  /* 0x000008001800780c */ /* 0x000fe20003f05270 */
[----:B------:R-:W-:Y:S01]  /*04c0*/  IMAD.X R18, R19, 0x1, R35, P2 ;  /* 0x0000000113127824 */ /* 0x000fe200010e0623 */
[----:B------:R-:W-:Y:S01]  /*04d0*/  LEA R10, P1, R7, c[0x0][0x170], 0x2 ;  /* 0x00005c00070a7a11 */ /* 0x000fe200078210ff */
[----:B------:R-:W-:Y:S01]  /*04e0*/  IMAD.X R21, R21, 0x1, R23, P3 ;  /* 0x0000000115157824 */ /* 0x000fe200018e0617 */
[----:B------:R-:W-:-:S02]  /*04f0*/  LEA R12, P2, R0, c[0x0][0x170], 0x2 ;  /* 0x00005c00000c7a11 */ /* 0x000fc400078410ff */
[----:B------:R-:W-:Y:S02]  /*0500*/  LEA.HI.X R11, R7, c[0x0][0x174], R18, 0x2, P1 ;  /* 0x00005d00070b7a11 */ /* 0x000fe400008f1412 */
[----:B------:R-:W-:Y:S01]  /*0510*/  LEA.HI.X R13, R0, c[0x0][0x174], R21, 0x2, P2 ;  /* 0x00005d00000d7a11 */ /* 0x000fe200010f1415 */
[----:B------:R1:W-:Y:S01]  /*0520*/  STG.E [R4.64], R30 ;  /* 0x0000001e04007986 */ /* 0x0003e2000c101904 */
[----:B------:R-:W-:Y:S02]  /*0530*/  IADD3 R0, P1, R32, 0x10, RZ ;  /* 0x0000001020007810 */ /* 0x000fe40007f3e0ff */
[----:B------:R-:W-:Y:S01]  /*0540*/  IADD3 R2, P2, R2, 0x20, RZ ;  /* 0x0000002002027810 */ /* 0x000fe20007f5e0ff */
[----:B------:R1:W-:Y:S04]  /*0550*/  STG.E [R8.64], R28 ;  /* 0x0000001c08007986 */ /* 0x0003e8000c101904 */
[----:B------:R1:W-:Y:S01]  /*0560*/  STG.E [R10.64], R26 ;  /* 0x0000001a0a007986 */ /* 0x0003e2000c101904 */
[----:B0-----:R-:W-:-:S03]  /*0570*/  IMAD.X R33, RZ, RZ, R33, P1 ;  /* 0x000000ffff217224 */ /* 0x001fc600008e0621 */
[----:B------:R1:W-:Y:S01]  /*0580*/  STG.E [R12.64], R6 ;  /* 0x000000060c007986 */ /* 0x0003e2000c101904 */
[----:B------:R-:W-:Y:S01]  /*0590*/  IMAD.X R3, RZ, RZ, R3, P2 ;  /* 0x000000ffff037224 */ /* 0x000fe200010e0603 */
[----:B------:R-:W-:Y:S05]  /*05a0*/  @P0 BRA `(.L_x_15) ;  /* 0xfffffac000000947 */ /* 0x000fea000383ffff */
[----:B------:R-:W-:Y:S05]  /*05b0*/  EXIT ;  /* 0x000000000000794d */ /* 0x000fea0003800000 */
.L_x_16:
        /* <DEDUP_REMOVED lines=12> */
.L_x_159:


//--------------------- .text.tvmgen_default_fused_reshape_sigmoid_multiply_reshape_multiply_reshape_kernel --------------------------
	.section	.text.tvmgen_default_fused_reshape_sigmoid_multiply_reshape_multiply_reshape_kernel,"ax",@progbits
	.sectioninfo	@"SHI_REGISTERS=15"
	.align	128
        .global         tvmgen_default_fused_reshape_sigmoid_multiply_reshape_multiply_reshape_kernel
        .type           tvmgen_default_fused_reshape_sigmoid_multiply_reshape_multiply_reshape_kernel,@function
        .size           tvmgen_default_fused_reshape_sigmoid_multiply_reshape_multiply_reshape_kernel,(.L_x_146 - tvmgen_default_fused_reshape_sigmoid_multiply_reshape_multiply_reshape_kernel)
        .other          tvmgen_default_fused_reshape_sigmoid_multiply_reshape_multiply_reshape_kernel,@"STO_CUDA_ENTRY STV_DEFAULT"
tvmgen_default_fused_reshape_sigmoid_multiply_reshape_multiply_reshape_kernel:
.text.tvmgen_default_fused_reshape_sigmoid_multiply_reshape_multiply_reshape_kernel:
[----:B------:R-:W-:Y:S02]  /*0000*/  IMAD.MOV.U32 R1, RZ, RZ, c[0x0][0x28] ;  /* 0x00000a00ff017624 */ /* 0x000fe400078e00ff */
[----:B------:R-:W0:Y:S01]  /*0010*/  S2R R4, SR_CTAID.X ;  /* 0x0000000000047919 */ /* 0x000e220000002500 */
[----:B------:R-:W-:Y:S01]  /*0020*/  IMAD.MOV.U32 R5, RZ, RZ, 0x4 ;  /* 0x00000004ff057424 */ /* 0x000fe200078e00ff */
[----:B------:R-:W-:Y:S02]  /*0030*/  ULDC.64 UR4, c[0x0][0x118] ;  /* 0x0000460000047ab9 */ /* 0x000fe40000000a00 */
[----:B------:R-:W0:Y:S02]  /*0040*/  S2R R3, SR_TID.X ;  /* 0x0000000000037919 */ /* 0x000e240000002100 */
[----:B0-----:R-:W-:-:S04]  /*0050*/  IMAD R4, R4, 0x400, R3 ;  /* 0x0000040004047824 */ /* 0x001fc800078e0203 */
[----:B------:R-:W-:-:S05]  /*0060*/  IMAD.WIDE R2, R4, R5, c[0x0][0x168] ;  /* 0x00005a0004027625 */ /* 0x000fca00078e0205 */
[----:B------:R-:W2:Y:S01]  /*0070*/  LDG.E.CONSTANT R5, [R2.64] ;  /* 0x0000000402057981 */ /* 0x000ea2000c1e9900 */
[----:B------:R-:W-:Y:S01]  /*0080*/  BSSY B0, `(.L_x_17) ;  /* 0x0000013000007945 */ /* 0x000fe20003800000 */
[----:B--2---:R-:W-:-:S04]  /*0090*/  FADD R0, RZ, -R5 ;  /* 0x80000005ff007221 */ /* 0x004fc80000000000 */
[----:B------:R-:W-:-:S05]  /*00a0*/  FMUL R0, R0, 1.4426950216293334961 ;  /* 0x3fb8aa3b00007820 */ /* 0x000fca0000400000 */
[----:B------:R-:W-:-:S13]  /*00b0*/  FSETP.GEU.AND P0, PT, R0, -126, PT ;  /* 0xc2fc00000000780b */ /* 0x000fda0003f0e000 */
[----:B------:R-:W-:-:S04]  /*00c0*/  @!P0 FMUL R0, R0, 0.5 ;  /* 0x3f00000000008820 */ /* 0x000fc80000400000 */
[----:B------:R-:W0:Y:S02]  /*00d0*/  MUFU.EX2 R6, R0 ;  /* 0x0000000000067308 */ /* 0x000e240000000800 */
[----:B0-----:R-:W-:-:S04]  /*00e0*/  @!P0 FMUL R6, R6, R6 ;  /* 0x0000000606068220 */ /* 0x001fc80000400000 */
[----:B------:R-:W-:-:S05]  /*00f0*/  FADD R0, R6, 1 ;  /* 0x3f80000006007421 */ /* 0x000fca0000000000 */
[----:B------:R-:W-:-:S04]  /*0100*/  IADD3 R6, R0, 0x1800000, RZ ;  /* 0x0180000000067810 */ /* 0x000fc80007ffe0ff */
[----:B------:R-:W-:-:S04]  /*0110*/  LOP3.LUT R6, R6, 0x7f800000, RZ, 0xc0, !PT ;  /* 0x7f80000006067812 */ /* 0x000fc800078ec0ff */
[----:B------:R-:W-:-:S13]  /*0120*/  ISETP.GT.U32.AND P0, PT, R6, 0x1ffffff, PT ;  /* 0x01ffffff0600780c */ /* 0x000fda0003f04070 */
[----:B------:R-:W-:Y:S05]  /*0130*/  @P0 BRA `(.L_x_18) ;  /* 0x0000003000000947 */ /* 0x000fea0003800000 */
[----:B------:R-:W-:Y:S02]  /*0140*/  MOV R10, 0x160 ;  /* 0x00000160000a7802 */ /* 0x000fe40000000f00 */
[----:B------:R-:W-:Y:S05]  /*0150*/  CALL.REL.NOINC `($__internal_0_$__cuda_sm20_rcp_rn_f32_slowpath) ;  /* 0x000000e000007944 */ /* 0x000fea0003c00000 */
[----:B------:R-:W-:Y:S05]  /*0160*/  BRA `(.L_x_19) ;  /* 0x0000004000007947 */ /* 0x000fea0003800000 */
.L_x_18:
[----:B------:R-:W0:Y:S02]  /*0170*/  MUFU.RCP R3, R0 ;  /* 0x0000000000037308 */ /* 0x000e240000001000 */
[----:B0-----:R-:W-:-:S04]  /*0180*/  FFMA R2, R0, R3, -1 ;  /* 0xbf80000000027423 */ /* 0x001fc80000000003 */
[----:B------:R-:W-:-:S04]  /*0190*/  FADD.FTZ R2, -R2, -RZ ;  /* 0x800000ff02027221 */ /* 0x000fc80000010100 */
[----:B------:R-:W-:Y:S02]  /*01a0*/  FFMA R6, R3, R2, R3 ;  /* 0x0000000203067223 */ /* 0x000fe40000000003 */
.L_x_19:
[----:B------:R-:W-:Y:S05]  /*01b0*/  BSYNC B0 ;  /* 0x0000000000007941 */ /* 0x000fea0003800000 */
.L_x_17:
[----:B------:R-:W-:-:S05]  /*01c0*/  MOV R7, 0x4 ;  /* 0x0000000400077802 */ /* 0x000fca0000000f00 */
[----:B------:R-:W-:-:S06]  /*01d0*/  IMAD.WIDE R2, R4, R7, c[0x0][0x170] ;  /* 0x00005c0004027625 */ /* 0x000fcc00078e0207 */
[----:B------:R-:W2:Y:S01]  /*01e0*/  LDG.E.CONSTANT R3, [R2.64] ;  /* 0x0000000402037981 */ /* 0x000ea2000c1e9900 */
[----:B------:R-:W-:Y:S01]  /*01f0*/  FMUL R6, R5, R6 ;  /* 0x0000000605067220 */ /* 0x000fe20000400000 */
[----:B------:R-:W-:-:S03]  /*0200*/  IMAD.WIDE R4, R4, R7, c[0x0][0x160] ;  /* 0x0000580004047625 */ /* 0x000fc600078e0207 */
[----:B--2---:R-:W-:-:S05]  /*0210*/  FMUL R7, R6, R3 ;  /* 0x0000000306077220 */ /* 0x004fca0000400000 */
[----:B------:R-:W-:Y:S01]  /*0220*/  STG.E [R4.64], R7 ;  /* 0x0000000704007986 */ /* 0x000fe2000c101904 */
[----:B------:R-:W-:Y:S05]  /*0230*/  EXIT ;  /* 0x000000000000794d */ /* 0x000fea0003800000 */
        .weak           $__internal_0_$__cuda_sm20_rcp_rn_f32_slowpath
        .type           $__internal_0_$__cuda_sm20_rcp_rn_f32_slowpath,@function
        .size           $__internal_0_$__cuda_sm20_rcp_rn_f32_slowpath,(.L_x_146 - $__internal_0_$__cuda_sm20_rcp_rn_f32_slowpath)
$__internal_0_$__cuda_sm20_rcp_rn_f32_slowpath:
[----:B------:R-:W-:Y:S01]  /*0240*/  IMAD.SHL.U32 R2, R0, 0x2, RZ ;  /* 0x0000000200027824 */ /* 0x000fe200078e00ff */
[----:B------:R-:W-:Y:S04]  /*0250*/  BSSY B1, `(.L_x_20) ;  /* 0x0000030000017945 */ /* 0x000fe80003800000 */
[----:B------:R-:W-:-:S04]  /*0260*/  SHF.R.U32.HI R2, RZ, 0x18, R2 ;  /* 0x00000018ff027819 */ /* 0x000fc80000011602 */
[----:B------:R-:W-:-:S13]  /*0270*/  ISETP.NE.U32.AND P0, PT, R2, RZ, PT ;  /* 0x000000ff0200720c */ /* 0x000fda0003f05070 */
[----:B------:R-:W-:Y:S05]  /*0280*/  @P0 BRA `(.L_x_21) ;  /* 0x000000a000000947 */ /* 0x000fea0003800000 */
[----:B------:R-:W-:-:S05]  /*0290*/  IMAD.SHL.U32 R2, R0, 0x2, RZ ;  /* 0x0000000200027824 */ /* 0x000fca00078e00ff */
[----:B------:R-:W-:-:S13]  /*02a0*/  ISETP.NE.AND P0, PT, R2, RZ, PT ;  /* 0x000000ff0200720c */ /* 0x000fda0003f05270 */
[----:B------:R-:W-:Y:S01]  /*02b0*/  @P0 FFMA R6, R0, 1.84467440737095516160e+19, RZ ;  /* 0x5f80000000060823 */ /* 0x000fe200000000ff */
[----:B------:R-:W-:Y:S08]  /*02c0*/  @!P0 MUFU.RCP R3, R0 ;  /* 0x0000000000038308 */ /* 0x000ff00000001000 */
[----:B------:R-:W0:Y:S02]  /*02d0*/  @P0 MUFU.RCP R7, R6 ;  /* 0x0000000600070308 */ /* 0x000e240000001000 */
[----:B0-----:R-:W-:-:S04]  /*02e0*/  @P0 FFMA R2, R6, R7, -1 ;  /* 0xbf80000006020423 */ /* 0x001fc80000000007 */
[----:B------:R-:W-:-:S04]  /*02f0*/  @P0 FADD.FTZ R2, -R2, -RZ ;  /* 0x800000ff02020221 */ /* 0x000fc80000010100 */
[----:B------:R-:W-:-:S04]  /*0300*/  @P0 FFMA R2, R7, R2, R7 ;  /* 0x0000000207020223 */ /* 0x000fc80000000007 */
[----:B------:R-:W-:Y:S01]  /*0310*/  @P0 FFMA R3, R2, 1.84467440737095516160e+19, RZ ;  /* 0x5f80000002030823 */ /* 0x000fe200000000ff */
[----:B------:R-:W-:Y:S05]  /*0320*/  BRA `(.L_x_22) ;  /* 0x0000022000007947 */ /* 0x000fea0003800000 */
.L_x_21:
[----:B------:R-:W-:-:S04]  /*0330*/  IADD3 R3, R2, -0xfd, RZ ;  /* 0xffffff0302037810 */ /* 0x000fc80007ffe0ff */
[----:B------:R-:W-:-:S13]  /*0340*/  ISETP.GT.U32.AND P0, PT, R3, 0x1, PT ;  /* 0x000000010300780c */ /* 0x000fda0003f04070 */
[----:B------:R-:W-:Y:S05]  /*0350*/  @P0 BRA `(.L_x_23) ;  /* 0x000001e000000947 */ /* 0x000fea0003800000 */
[----:B------:R-:W-:Y:S02]  /*0360*/  LOP3.LUT R6, R0, 0x7fffff, RZ, 0xc0, !PT ;  /* 0x007fffff00067812 */ /* 0x000fe400078ec0ff */
[----:B------:R-:W-:Y:S02]  /*0370*/  MOV R12, 0x3 ;  /* 0x00000003000c7802 */ /* 0x000fe40000000f00 */
[----:B------:R-:W-:Y:S02]  /*0380*/  LOP3.LUT R6, R6, 0x3f800000, RZ, 0xfc, !PT ;  /* 0x3f80000006067812 */ /* 0x000fe400078efcff */
[----:B------:R-:W-:Y:S02]  /*0390*/  SHF.L.U32 R11, R12, R3, RZ ;  /* 0x000000030c0b7219 */ /* 0x000fe400000006ff */
[----:B------:R-:W0:Y:S02]  /*03a0*/  MUFU.RCP R7, R6 ;  /* 0x0000000600077308 */ /* 0x000e240000001000 */
[----:B0-----:R-:W-:-:S04]  /*03b0*/  FFMA R8, R6, R7, -1 ;  /* 0xbf80000006087423 */ /* 0x001fc80000000007 */
[----:B------:R-:W-:-:S04]  /*03c0*/  FADD.FTZ R8, -R8, -RZ ;  /* 0x800000ff08087221 */ /* 0x000fc80000010100 */
[CCC-:B------:R-:W-:Y:S01]  /*03d0*/  FFMA.RM R9, R7.reuse, R8.reuse, R7.reuse ;  /* 0x0000000807097223 */ /* 0x1c0fe20000004007 */
[----:B------:R-:W-:-:S04]  /*03e0*/  FFMA.RP R8, R7, R8, R7 ;  /* 0x0000000807087223 */ /* 0x000fc80000008007 */
[C---:B------:R-:W-:Y:S02]  /*03f0*/  LOP3.LUT R7, R9.reuse, 0x7fffff, RZ, 0xc0, !PT ;  /* 0x007fffff09077812 */ /* 0x040fe400078ec0ff */
[----:B------:R-:W-:Y:S02]  /*0400*/  FSETP.NEU.FTZ.AND P0, PT, R9, R8, PT ;  /* 0x000000080900720b */ /* 0x000fe40003f1d000 */
[----:B------:R-:W-:Y:S02]  /*0410*/  LOP3.LUT R8, R7, 0x800000, RZ, 0xfc, !PT ;  /* 0x0080000007087812 */ /* 0x000fe400078efcff */
[----:B------:R-:W-:Y:S02]  /*0420*/  SEL R7, RZ, 0xffffffff, !P0 ;  /* 0xffffffffff077807 */ /* 0x000fe40004000000 */
[----:B------:R-:W-:-:S03]  /*0430*/  LOP3.LUT R6, R11, R8, RZ, 0xc0, !PT ;  /* 0x000000080b067212 */ /* 0x000fc600078ec0ff */
[----:B------:R-:W-:Y:S01]  /*0440*/  IMAD.MOV R7, RZ, RZ, -R7 ;  /* 0x000000ffff077224 */ /* 0x000fe200078e0a07 */
[----:B------:R-:W-:-:S04]  /*0450*/  SHF.R.U32.HI R6, RZ, R3, R6 ;  /* 0x00000003ff067219 */ /* 0x000fc80000011606 */
[----:B------:R-:W-:Y:S02]  /*0460*/  LOP3.LUT P1, RZ, R7, R3, R8, 0xf8, !PT ;  /* 0x0000000307ff7212 */ /* 0x000fe4000782f808 */
[C---:B------:R-:W-:Y:S02]  /*0470*/  LOP3.LUT P0, RZ, R6.reuse, 0x1, RZ, 0xc0, !PT ;  /* 0x0000000106ff7812 */ /* 0x040fe4000780c0ff */
[----:B------:R-:W-:-:S04]  /*0480*/  LOP3.LUT P2, RZ, R6, 0x2, RZ, 0xc0, !PT ;  /* 0x0000000206ff7812 */ /* 0x000fc8000784c0ff */
[----:B------:R-:W-:Y:S02]  /*0490*/  PLOP3.LUT P0, PT, P0, P1, P2, 0xe0, 0x0 ;  /* 0x000000000000781c */ /* 0x000fe40000703c20 */
[----:B------:R-:W-:Y:S02]  /*04a0*/  LOP3.LUT P1, RZ, R0, 0x7fffff, RZ, 0xc0, !PT ;  /* 0x007fffff00ff7812 */ /* 0x000fe4000782c0ff */
[----:B------:R-:W-:-:S05]  /*04b0*/  SEL R3, RZ, 0x1, !P0 ;  /* 0x00000001ff037807 */ /* 0x000fca0004000000 */
[----:B------:R-:W-:-:S05]  /*04c0*/  IMAD.MOV R3, RZ, RZ, -R3 ;  /* 0x000000ffff037224 */ /* 0x000fca00078e0a03 */
[----:B------:R-:W-:Y:S02]  /*04d0*/  ISETP.GE.AND P0, PT, R3, RZ, PT ;  /* 0x000000ff0300720c */ /* 0x000fe40003f06270 */
[----:B------:R-:W-:-:S04]  /*04e0*/  IADD3 R3, R2, -0xfc, RZ ;  /* 0xffffff0402037810 */ /* 0x000fc80007ffe0ff */
[----:B------:R-:W-:-:S07]  /*04f0*/  SHF.R.U32.HI R3, RZ, R3, R8 ;  /* 0x00000003ff037219 */ /* 0x000fce0000011608 */
[----:B------:R-:W-:-:S04]  /*0500*/  @!P0 IADD3 R3, R3, 0x1, RZ ;  /* 0x0000000103038810 */ /* 0x000fc80007ffe0ff */
[----:B------:R-:W-:-:S04]  /*0510*/  @!P1 SHF.L.U32 R3, R3, 0x1, RZ ;  /* 0x0000000103039819 */ /* 0x000fc800000006ff */
[----:B------:R-:W-:Y:S01]  /*0520*/  LOP3.LUT R3, R3, 0x80000000, R0, 0xf8, !PT ;  /* 0x8000000003037812 */ /* 0x000fe200078ef800 */
[----:B------:R-:W-:Y:S05]  /*0530*/  BRA `(.L_x_22) ;  /* 0x0000001000007947 */ /* 0x000fea0003800000 */
.L_x_23:
[----:B------:R0:W1:Y:S02]  /*0540*/  MUFU.RCP R3, R0 ;  /* 0x0000000000037308 */ /* 0x0000640000001000 */
.L_x_22:
[----:B------:R-:W-:Y:S05]  /*0550*/  BSYNC B1 ;  /* 0x0000000000017941 */ /* 0x000fea0003800000 */
.L_x_20:
[----:B-1----:R-:W-:Y:S01]  /*0560*/  IMAD.MOV.U32 R6, RZ, RZ, R3 ;  /* 0x000000ffff067224 */ /* 0x002fe200078e0003 */
[----:B------:R-:W-:Y:S01]  /*0570*/  MOV R3, 0x0 ;  /* 0x0000000000037802 */ /* 0x000fe20000000f00 */
[----:B------:R-:W-:-:S04]  /*0580*/  IMAD.MOV.U32 R2, RZ, RZ, R10 ;  /* 0x000000ffff027224 */ /* 0x000fc800078e000a */
[----:B------:R-:W-:Y:S05]  /*0590*/  RET.REL.NODEC R2 `(tvmgen_default_fused_reshape_sigmoid_multiply_reshape_multiply_reshape_kernel) ;  /* 0xfffffa6002007950 */ /* 0x000fea0003c3ffff */
.L_x_24:
        /* <DEDUP_REMOVED lines=14> */
.L_x_146:


//--------------------- .text.tvmgen_default_fused_reshape_kernel --------------------------
	.section	.text.tvmgen_default_fused_reshape_kernel,"ax",@progbits
	.sectioninfo	@"SHI_REGISTERS=8"
	.align	128
        .global         tvmgen_default_fused_reshape_kernel
        .type           tvmgen_default_fused_reshape_kernel,@function
        .size           tvmgen_default_fused_reshape_kernel,(.L_x_161 - tvmgen_default_fused_reshape_kernel)
        .other          tvmgen_default_fused_reshape_kernel,@"STO_CUDA_ENTRY STV_DEFAULT"
tvmgen_default_fused_reshape_kernel:
.text.tvmgen_default_fused_reshape_kernel:
[----:B------:R-:W-:Y:S02]  /*0000*/  MOV R1, c[0x0][0x28] ;  /* 0x00000a0000017a02 */ /* 0x000fe40000000f00 */
[----:B------:R-:W0:Y:S01]  /*0010*/  S2R R4, SR_CTAID.X ;  /* 0x0000000000047919 */ /* 0x000e220000002500 */
[----:B------:R-:W-:Y:S01]  /*0020*/  MOV R5, 0x4 ;  /* 0x0000000400057802 */ /* 0x000fe20000000f00 */
[----:B------:R-:W-:Y:S02]  /*0030*/  ULDC.64 UR4, c[0x0][0x118] ;  /* 0x0000460000047ab9 */ /* 0x000fe40000000a00 */
[----:B------:R-:W0:Y:S02]  /*0040*/  S2R R3, SR_TID.X ;  /* 0x0000000000037919 */ /* 0x000e240000002100 */
[----:B0-----:R-:W-:-:S05]  /*0050*/  LEA R4, R4, R3, 0xa ;  /* 0x0000000304047211 */ /* 0x001fca00078e50ff */
[----:B------:R-:W-:-:S06]  /*0060*/  IMAD.WIDE R2, R4, R5, c[0x0][0x168] ;  /* 0x00005a0004027625 */ /* 0x000fcc00078e0205 */
[----:B------:R-:W2:Y:S01]  /*0070*/  LDG.E.CONSTANT R3, [R2.64] ;  /* 0x0000000402037981 */ /* 0x000ea2000c1e9900 */
[----:B------:R-:W-:-:S05]  /*0080*/  IMAD.WIDE R4, R4, R5, c[0x0][0x160] ;  /* 0x0000580004047625 */ /* 0x000fca00078e0205 */
[----:B--2---:R-:W-:Y:S01]  /*0090*/  STG.E [R4.64], R3 ;  /* 0x0000000304007986 */ /* 0x004fe2000c101904 */
[----:B------:R-:W-:Y:S05]  /*00a0*/  EXIT ;  /* 0x000000000000794d */ /* 0x000fea0003800000 */
.L_x_25:
        /* <DEDUP_REMOVED lines=13> */
.L_x_161:


//--------------------- .text.tvmgen_default_fused_reshape_1_kernel --------------------------
	.section	.text.tvmgen_default_fused_reshape_1_kernel,"ax",@progbits
	.sectioninfo	@"SHI_REGISTERS=8"
	.align	128
        .global         tvmgen_default_fused_reshape_1_kernel
        .type           tvmgen_default_fused_reshape_1_kernel,@function
        .size           tvmgen_default_fused_reshape_1_kernel,(.L_x_162 - tvmgen_default_fused_reshape_1_kernel)
        .other          tvmgen_default_fused_reshape_1_kernel,@"STO_CUDA_ENTRY STV_DEFAULT"
tvmgen_default_fused_reshape_1_kernel:
.text.tvmgen_default_fused_reshape_1_kernel:
[----:B------:R-:W-:Y:S02]  /*0000*/  IMAD.MOV.U32 R1, RZ, RZ, c[0x0][0x28] ;  /* 0x00000a00ff017624 */ /* 0x000fe400078e00ff */
[----:B------:R-:W0:Y:S04]  /*0010*/  S2R R4, SR_TID.X ;  /* 0x0000000000047919 */ /* 0x000e280000002100 */
[----:B------:R-:W1:Y:S01]  /*0020*/  S2R R3, SR_CTAID.X ;  /* 0x0000000000037919 */ /* 0x000e620000002500 */
[----:B0-----:R-:W-:-:S05]  /*0030*/  SHF.R.S32.HI R0, RZ, 0x8, R4 ;  /* 0x00000008ff007819 */ /* 0x001fca0000011404 */
[----:B-1----:R-:W-:-:S05]  /*0040*/  IMAD R0, R3, 0x4, R0 ;  /* 0x0000000403007824 */ /* 0x002fca00078e0200 */
[----:B------:R-:W-:-:S13]  /*0050*/  ISETP.GT.AND P0, PT, R0, 0x1f4, PT ;  /* 0x000001f40000780c */ /* 0x000fda0003f04270 */
[----:B------:R-:W-:Y:S05]  /*0060*/  @P0 EXIT ;  /* 0x000000000000094d */ /* 0x000fea0003800000 */
[----:B------:R-:W-:Y:S01]  /*0070*/  LEA R4, R3, R4, 0xa ;  /* 0x0000000403047211 */ /* 0x000fe200078e50ff */
[----:B------:R-:W-:Y:S01]  /*0080*/  ULDC.64 UR4, c[0x0][0x118] ;  /* 0x0000460000047ab9 */ /* 0x000fe20000000a00 */
[----:B------:R-:W-:-:S05]  /*0090*/  MOV R5, 0x4 ;  /* 0x0000000400057802 */ /* 0x000fca0000000f00 */
[----:B------:R-:W-:-:S06]  /*00a0*/  IMAD.WIDE R2, R4, R5, c[0x0][0x168] ;  /* 0x00005a0004027625 */ /* 0x000fcc00078e0205 */
[----:B------:R-:W2:Y:S01]  /*00b0*/  LDG.E.CONSTANT R3, [R2.64] ;  /* 0x0000000402037981 */ /* 0x000ea2000c1e9900 */
[----:B------:R-:W-:-:S05]  /*00c0*/  IMAD.WIDE R4, R4, R5, c[0x0][0x160] ;  /* 0x0000580004047625 */ /* 0x000fca00078e0205 */
[----:B--2---:R-:W-:Y:S01]  /*00d0*/  STG.E [R4.64], R3 ;  /* 0x0000000304007986 */ /* 0x004fe2000c101904 */
[----:B------:R-:W-:Y:S05]  /*00e0*/  EXIT ;  /* 0x000000000000794d */ /* 0x000fea0003800000 */
.L_x_26:
        /* <DEDUP_REMOVED lines=9> */
.L_x_162:


//--------------------- .text.tvmgen_default_fused_less_add_where_take_kernel --------------------------
	.section	.text.tvmgen_default_fused_less_add_where_take_kernel,"ax",@progbits
	.sectioninfo	@"SHI_REGISTERS=12"
	.align	128
        .global         tvmgen_default_fused_less_add_where_take_kernel
        .type           tvmgen_default_fused_less_add_where_take_kernel,@function
        .size           tvmgen_default_fused_less_add_where_take_kernel,(.L_x_163 - tvmgen_default_fused_less_add_where_take_kernel)
        .other          tvmgen_default_fused_less_add_where_take_kernel,@"STO_CUDA_ENTRY STV_DEFAULT"
tvmgen_default_fused_less_add_where_take_kernel:
.text.tvmgen_default_fused_less_add_where_take_kernel:
[----:B------:R-:W-:Y:S02]  /*0000*/  IMAD.MOV.U32 R1, RZ, RZ, c[0x0][0x28] ;  /* 0x00000a00ff017624 */ /* 0x000fe400078e00ff */
[----:B------:R-:W-:Y:S01]  /*0010*/  IMAD.MOV.U32 R2, RZ, RZ, c[0x0][0x168] ;  /* 0x00005a00ff027624 */ /* 0x000fe200078e00ff */
[----:B------:R-:W-:Y:S01]  /*0020*/  ULDC.64 UR4, c[0x0][0x118] ;  /* 0x0000460000047ab9 */ /* 0x000fe20000000a00 */
[----:B------:R-:W-:-:S06]  /*0030*/  IMAD.MOV.U32 R3, RZ, RZ, c[0x0][0x16c] ;  /* 0x00005b00ff037624 */ /* 0x000fcc00078e00ff */
[----:B------:R-:W2:Y:S04]  /*0040*/  LDG.E.64.CONSTANT R2, [R2.64] ;  /* 0x0000000402027981 */ /* 0x000ea8000c1e9b00 */
[----:B------:R-:W0:Y:S04]  /*0050*/  S2R R4, SR_TID.X ;  /* 0x0000000000047919 */ /* 0x000e280000002100 */
[----:B------:R-:W1:Y:S01]  /*0060*/  S2R R9, SR_CTAID.X ;  /* 0x0000000000097919 */ /* 0x000e620000002500 */
[----:B--2---:R-:W-:Y:S02]  /*0070*/  IADD3 R5, P1, R2, 0x1f500, RZ ;  /* 0x0001f50002057810 */ /* 0x004fe40007f3e0ff */
[----:B------:R-:W-:-:S03]  /*0080*/  ISETP.GE.AND P0, PT, R3, RZ, PT ;  /* 0x000000ff0300720c */ /* 0x000fc60003f06270 */
[----:B------:R-:W-:Y:S01]  /*0090*/  IMAD.X R7, RZ, RZ, R3, P1 ;  /* 0x000000ffff077224 */ /* 0x000fe200008e0603 */
[----:B------:R-:W-:Y:S02]  /*00a0*/  SEL R0, R5, R2, !P0 ;  /* 0x0000000205007207 */ /* 0x000fe40004000000 */
[--C-:B0-----:R-:W-:Y:S02]  /*00b0*/  SHF.R.S32.HI R5, RZ, 0x1f, R4.reuse ;  /* 0x0000001fff057819 */ /* 0x101fe40000011404 */
[----:B------:R-:W-:Y:S02]  /*00c0*/  SEL R6, R7, R3, !P0 ;  /* 0x0000000307067207 */ /* 0x000fe40004000000 */
[----:B------:R-:W-:Y:S01]  /*00d0*/  ISETP.GT.U32.AND P0, PT, R0, RZ, PT ;  /* 0x000000ff0000720c */ /* 0x000fe20003f04070 */
[----:B-1----:R-:W-:-:S03]  /*00e0*/  IMAD.WIDE R2, R9, 0x400, R4 ;  /* 0x0000040009027825 */ /* 0x002fc600078e0204 */
[----:B------:R-:W-:-:S04]  /*00f0*/  ISETP.GT.AND.EX P0, PT, R6, RZ, PT, P0 ;  /* 0x000000ff0600720c */ /* 0x000fc80003f04300 */
[----:B------:R-:W-:Y:S02]  /*0100*/  SEL R0, R0, RZ, P0 ;  /* 0x000000ff00007207 */ /* 0x000fe40000000000 */
[----:B------:R-:W-:Y:S02]  /*0110*/  SEL R6, R6, RZ, P0 ;  /* 0x000000ff06067207 */ /* 0x000fe40000000000 */
[----:B------:R-:W-:-:S04]  /*0120*/  ISETP.LT.U32.AND P0, PT, R0, 0x1f4ff, PT ;  /* 0x0001f4ff0000780c */ /* 0x000fc80003f01070 */
[----:B------:R-:W-:-:S04]  /*0130*/  ISETP.LT.AND.EX P0, PT, R6, RZ, PT, P0 ;  /* 0x000000ff0600720c */ /* 0x000fc80003f01300 */
[----:B------:R-:W-:Y:S02]  /*0140*/  SEL R5, R0, 0x1f4ff, P0 ;  /* 0x0001f4ff00057807 */ /* 0x000fe40000000000 */
[----:B------:R-:W-:Y:S02]  /*0150*/  SEL R6, R6, RZ, P0 ;  /* 0x000000ff06067207 */ /* 0x000fe40000000000 */
[----:B------:R-:W-:-:S04]  /*0160*/  LEA R0, P0, R5, R2, 0xb ;  /* 0x0000000205007211 */ /* 0x000fc800078058ff */
[----:B------:R-:W-:Y:S02]  /*0170*/  LEA.HI.X R3, R5, R3, R6, 0xb, P0 ;  /* 0x0000000305037211 */ /* 0x000fe400000f5c06 */
[----:B------:R-:W-:-:S04]  /*0180*/  LEA R6, P0, R0, c[0x0][0x170], 0x2 ;  /* 0x00005c0000067a11 */ /* 0x000fc800078010ff */
[----:B------:R-:W-:-:S06]  /*0190*/  LEA.HI.X R7, R0, c[0x0][0x174], R3, 0x2, P0 ;  /* 0x00005d0000077a11 */ /* 0x000fcc00000f1403 */
[----:B------:R-:W2:Y:S01]  /*01a0*/  LDG.E.CONSTANT R7, [R6.64] ;  /* 0x0000000406077981 */ /* 0x000ea2000c1e9900 */
[----:B------:R-:W-:Y:S02]  /*01b0*/  IMAD.MOV.U32 R3, RZ, RZ, 0x4 ;  /* 0x00000004ff037424 */ /* 0x000fe400078e00ff */
[----:B------:R-:W-:-:S04]  /*01c0*/  IMAD R2, R9, 0x400, R4 ;  /* 0x0000040009027824 */ /* 0x000fc800078e0204 */
[----:B------:R-:W-:-:S05]  /*01d0*/  IMAD.WIDE R2, R2, R3, c[0x0][0x160] ;  /* 0x0000580002027625 */ /* 0x000fca00078e0203 */
[----:B--2---:R-:W-:Y:S01]  /*01e0*/  STG.E [R2.64], R7 ;  /* 0x0000000702007986 */ /* 0x004fe2000c101904 */
[----:B------:R-:W-:Y:S05]  /*01f0*/  EXIT ;  /* 0x000000000000794d */ /* 0x000fea0003800000 */
.L_x_27:
        /* <DEDUP_REMOVED lines=16> */
.L_x_163:


//--------------------- .text.tvmgen_default_fused_nn_softmax_kernel_3 --------------------------
	.section	.text.tvmgen_default_fused_nn_softmax_kernel_3,"ax",@progbits
	.sectioninfo	@"SHI_REGISTERS=16"
	.align	128
        .global         tvmgen_default_fused_nn_softmax_kernel_3
        .type           tvmgen_default_fused_nn_softmax_kernel_3,@function
        .size           tvmgen_default_fused_nn_softmax_kernel_3,(.L_x_147 - tvmgen_default_fused_nn_softmax_kernel_3)
        .other          tvmgen_default_fused_nn_softmax_kernel_3,@"STO_CUDA_ENTRY STV_DEFAULT"
tvmgen_default_fused_nn_softmax_kernel_3:
.text.tvmgen_default_fused_nn_softmax_kernel_3:
[----:B------:R-:W-:Y:S02]  /*0000*/  IMAD.MOV.U32 R1, RZ, RZ, c[0x0][0x28] ;  /* 0x00000a00ff017624 */ /* 0x000fe400078e00ff */
[----:B------:R-:W0:Y:S01]  /*0010*/  S2R R2, SR_TID.X ;  /* 0x0000000000027919 */ /* 0x000e220000002100 */
[----:B------:R-:W-:Y:S01]  /*0020*/  IMAD.MOV.U32 R9, RZ, RZ, 0x4 ;  /* 0x00000004ff097424 */ /* 0x000fe200078e00ff */
[----:B------:R-:W-:Y:S02]  /*0030*/  ULDC.64 UR4, c[0x0][0x118] ;  /* 0x0000460000047ab9 */ /* 0x000fe40000000a00 */
[----:B------:R-:W1:Y:S01]  /*0040*/  S2R R5, SR_CTAID.X ;  /* 0x0000000000057919 */ /* 0x000e620000002500 */
[----:B0-----:R-:W-:-:S05]  /*0050*/  SHF.R.S32.HI R0, RZ, 0x7, R2 ;  /* 0x00000007ff007819 */ /* 0x001fca0000011402 */
[----:B-1----:R-:W-:-:S04]  /*0060*/  IMAD R0, R5, 0x8, R0 ;  /* 0x0000000805007824 */ /* 0x002fc800078e0200 */
[----:B------:R-:W-:-:S05]  /*0070*/  IMAD.WIDE R6, R0, R9, c[0x0][0x168] ;  /* 0x00005a0000067625 */ /* 0x000fca00078e0209 */
[----:B------:R-:W2:Y:S01]  /*0080*/  LDG.E.CONSTANT R3, [R6.64] ;  /* 0x0000000406037981 */ /* 0x000ea2000c1e9900 */
[----:B------:R-:W-:-:S04]  /*0090*/  IMAD R2, R5, 0x400, R2 ;  /* 0x0000040005027824 */ /* 0x000fc800078e0202 */
[----:B------:R-:W-:-:S05]  /*00a0*/  IMAD.WIDE R4, R2, R9, c[0x0][0x160] ;  /* 0x0000580002047625 */ /* 0x000fca00078e0209 */
[----:B------:R-:W3:Y:S01]  /*00b0*/  LDG.E.CONSTANT R0, [R4.64] ;  /* 0x0000000404007981 */ /* 0x000ee2000c1e9900 */
[----:B------:R-:W-:Y:S01]  /*00c0*/  BSSY B0, `(.L_x_28) ;  /* 0x000000c000007945 */ /* 0x000fe20003800000 */
[----:B--2---:R-:W0:Y:S08]  /*00d0*/  MUFU.RCP R8, R3 ;  /* 0x0000000300087308 */ /* 0x004e300000001000 */
[----:B---3--:R-:W1:Y:S01]  /*00e0*/  FCHK P0, R0, R3 ;  /* 0x0000000300007302 */ /* 0x008e620000000000 */
[----:B0-----:R-:W-:-:S04]  /*00f0*/  FFMA R9, -R3, R8, 1 ;  /* 0x3f80000003097423 */ /* 0x001fc80000000108 */
[----:B------:R-:W-:-:S04]  /*0100*/  FFMA R9, R8, R9, R8 ;  /* 0x0000000908097223 */ /* 0x000fc80000000008 */
[----:B------:R-:W-:-:S04]  /*0110*/  FFMA R8, R0, R9, RZ ;  /* 0x0000000900087223 */ /* 0x000fc800000000ff */
[----:B------:R-:W-:-:S04]  /*0120*/  FFMA R10, -R3, R8, R0 ;  /* 0x00000008030a7223 */ /* 0x000fc80000000100 */
[----:B------:R-:W-:Y:S01]  /*0130*/  FFMA R9, R9, R10, R8 ;  /* 0x0000000a09097223 */ /* 0x000fe20000000008 */
[----:B-1----:R-:W-:Y:S05]  /*0140*/  @!P0 BRA `(.L_x_29) ;  /* 0x0000003000008947 */ /* 0x002fea0003800000 */
[----:B------:R-:W-:Y:S02]  /*0150*/  MOV R11, 0x170 ;  /* 0x00000170000b7802 */ /* 0x000fe40000000f00 */
[----:B------:R-:W-:Y:S05]  /*0160*/  CALL.REL.NOINC `($__internal_1_$__cuda_sm3x_div_rn_noftz_f32_slowpath) ;  /* 0x0000006000007944 */ /* 0x000fea0003c00000 */
[----:B0-----:R-:W-:Y:S02]  /*0170*/  IMAD.MOV.U32 R9, RZ, RZ, R3 ;  /* 0x000000ffff097224 */ /* 0x001fe400078e0003 */
.L_x_29:
[----:B------:R-:W-:Y:S05]  /*0180*/  BSYNC B0 ;  /* 0x0000000000007941 */ /* 0x000fea0003800000 */
.L_x_28:
[----:B------:R-:W-:-:S04]  /*0190*/  IMAD.MOV.U32 R3, RZ, RZ, 0x4 ;  /* 0x00000004ff037424 */ /* 0x000fc800078e00ff */
[----:B------:R-:W-:-:S05]  /*01a0*/  IMAD.WIDE R2, R2, R3, c[0x0][0x170] ;  /* 0x00005c0002027625 */ /* 0x000fca00078e0203 */
[----:B------:R-:W-:Y:S01]  /*01b0*/  STG.E [R2.64], R9 ;  /* 0x0000000902007986 */ /* 0x000fe2000c101904 */
[----:B------:R-:W-:Y:S05]  /*01c0*/  EXIT ;  /* 0x000000000000794d */ /* 0x000fea0003800000 */
        .weak           $__internal_1_$__cuda_sm3x_div_rn_noftz_f32_slowpath
        .type           $__internal_1_$__cuda_sm3x_div_rn_noftz_f32_slowpath,@function
        .size           $__internal_1_$__cuda_sm3x_div_rn_noftz_f32_slowpath,(.L_x_147 - $__internal_1_$__cuda_sm3x_div_rn_noftz_f32_slowpath)
$__internal_1_$__cuda_sm3x_div_rn_noftz_f32_slowpath:
[--C-:B------:R-:W-:Y:S01]  /*01d0*/  SHF.R.U32.HI R5, RZ, 0x17, R3.reuse ;  /* 0x00000017ff057819 */ /* 0x100fe20000011603 */
[----:B------:R-:W-:Y:S01]  /*01e0*/  BSSY B1, `(.L_x_30) ;  /* 0x0000064000017945 */ /* 0x000fe20003800000 */
[--C-:B------:R-:W-:Y:S01]  /*01f0*/  SHF.R.U32.HI R4, RZ, 0x17, R0.reuse ;  /* 0x00000017ff047819 */ /* 0x100fe20000011600 */
[----:B------:R-:W-:Y:S01]  /*0200*/  IMAD.MOV.U32 R6, RZ, RZ, R0 ;  /* 0x000000ffff067224 */ /* 0x000fe200078e0000 */
[----:B------:R-:W-:Y:S01]  /*0210*/  LOP3.LUT R5, R5, 0xff, RZ, 0xc0, !PT ;  /* 0x000000ff05057812 */ /* 0x000fe200078ec0ff */
[----:B------:R-:W-:Y:S01]  /*0220*/  IMAD.MOV.U32 R7, RZ, RZ, R3 ;  /* 0x000000ffff077224 */ /* 0x000fe200078e0003 */
[----:B------:R-:W-:Y:S02]  /*0230*/  LOP3.LUT R4, R4, 0xff, RZ, 0xc0, !PT ;  /* 0x000000ff04047812 */ /* 0x000fe400078ec0ff */
[----:B------:R-:W-:Y:S02]  /*0240*/  IADD3 R10, R5, -0x1, RZ ;  /* 0xffffffff050a7810 */ /* 0x000fe40007ffe0ff */
[----:B------:R-:W-:-:S02]  /*0250*/  IADD3 R9, R4, -0x1, RZ ;  /* 0xffffffff04097810 */ /* 0x000fc40007ffe0ff */
[----:B------:R-:W-:-:S04]  /*0260*/  ISETP.GT.U32.AND P0, PT, R10, 0xfd, PT ;  /* 0x000000fd0a00780c */ /* 0x000fc80003f04070 */
[----:B------:R-:W-:-:S13]  /*0270*/  ISETP.GT.U32.OR P0, PT, R9, 0xfd, P0 ;  /* 0x000000fd0900780c */ /* 0x000fda0000704470 */
[----:B------:R-:W-:Y:S01]  /*0280*/  @!P0 IMAD.MOV.U32 R8, RZ, RZ, RZ ;  /* 0x000000ffff088224 */ /* 0x000fe200078e00ff */
[----:B------:R-:W-:Y:S05]  /*0290*/  @!P0 BRA `(.L_x_31) ;  /* 0x0000017000008947 */ /* 0x000fea0003800000 */
[----:B------:R-:W-:Y:S02]  /*02a0*/  FSETP.GTU.FTZ.AND P0, PT, |R0|, +INF , PT ;  /* 0x7f8000000000780b */ /* 0x000fe40003f1c200 */
[----:B------:R-:W-:-:S04]  /*02b0*/  FSETP.GTU.FTZ.AND P1, PT, |R3|, +INF , PT ;  /* 0x7f8000000300780b */ /* 0x000fc80003f3c200 */
[----:B------:R-:W-:-:S13]  /*02c0*/  PLOP3.LUT P0, PT, P0, P1, PT, 0xa8, 0x0 ;  /* 0x000000000000781c */ /* 0x000fda0000703570 */
[----:B------:R-:W-:Y:S05]  /*02d0*/  @P0 BRA `(.L_x_32) ;  /* 0x0000053000000947 */ /* 0x000fea0003800000 */
[----:B------:R-:W-:-:S13]  /*02e0*/  LOP3.LUT P0, RZ, R7, 0x7fffffff, R6, 0xc8, !PT ;  /* 0x7fffffff07ff7812 */ /* 0x000fda000780c806 */
[----:B------:R-:W-:Y:S05]  /*02f0*/  @!P0 BRA `(.L_x_33) ;  /* 0x000004f000008947 */ /* 0x000fea0003800000 */
[C---:B------:R-:W-:Y:S02]  /*0300*/  FSETP.NEU.FTZ.AND P2, PT, |R0|.reuse, +INF , PT ;  /* 0x7f8000000000780b */ /* 0x040fe40003f5d200 */
[----:B------:R-:W-:Y:S02]  /*0310*/  FSETP.NEU.FTZ.AND P1, PT, |R3|, +INF , PT ;  /* 0x7f8000000300780b */ /* 0x000fe40003f3d200 */
[----:B------:R-:W-:-:S11]  /*0320*/  FSETP.NEU.FTZ.AND P0, PT, |R0|, +INF , PT ;  /* 0x7f8000000000780b */ /* 0x000fd60003f1d200 */
[----:B------:R-:W-:Y:S05]  /*0330*/  @!P1 BRA !P2, `(.L_x_33) ;  /* 0x000004b000009947 */ /* 0x000fea0005000000 */
[----:B------:R-:W-:-:S04]  /*0340*/  LOP3.LUT P2, RZ, R6, 0x7fffffff, RZ, 0xc0, !PT ;  /* 0x7fffffff06ff7812 */ /* 0x000fc8000784c0ff */
[----:B------:R-:W-:-:S13]  /*0350*/  PLOP3.LUT P1, PT, P1, P2, PT, 0x2a, 0x0 ;  /* 0x000000000000781c */ /* 0x000fda0000f24572 */
[----:B------:R-:W-:Y:S05]  /*0360*/  @P1 BRA `(.L_x_34) ;  /* 0x0000046000001947 */ /* 0x000fea0003800000 */
[----:B------:R-:W-:-:S04]  /*0370*/  LOP3.LUT P1, RZ, R7, 0x7fffffff, RZ, 0xc0, !PT ;  /* 0x7fffffff07ff7812 */ /* 0x000fc8000782c0ff */
[----:B------:R-:W-:-:S13]  /*0380*/  PLOP3.LUT P0, PT, P0, P1, PT, 0x2a, 0x0 ;  /* 0x000000000000781c */ /* 0x000fda0000702572 */
[----:B------:R-:W-:Y:S05]  /*0390*/  @P0 BRA `(.L_x_35) ;  /* 0x0000040000000947 */ /* 0x000fea0003800000 */
[----:B------:R-:W-:Y:S02]  /*03a0*/  ISETP.GE.AND P0, PT, R9, RZ, PT ;  /* 0x000000ff0900720c */ /* 0x000fe40003f06270 */
[----:B------:R-:W-:-:S11]  /*03b0*/  ISETP.GE.AND P1, PT, R10, RZ, PT ;  /* 0x000000ff0a00720c */ /* 0x000fd60003f26270 */
[----:B------:R-:W-:Y:S01]  /*03c0*/  @P0 IMAD.MOV.U32 R8, RZ, RZ, RZ ;  /* 0x000000ffff080224 */ /* 0x000fe200078e00ff */
[----:B------:R-:W-:Y:S01]  /*03d0*/  @!P0 FFMA R6, R0, 1.84467440737095516160e+19, RZ ;  /* 0x5f80000000068823 */ /* 0x000fe200000000ff */
[----:B------:R-:W-:Y:S01]  /*03e0*/  @!P0 IMAD.MOV.U32 R8, RZ, RZ, -0x40 ;  /* 0xffffffc0ff088424 */ /* 0x000fe200078e00ff */
[----:B------:R-:W-:-:S04]  /*03f0*/  @!P1 FFMA R7, R3, 1.84467440737095516160e+19, RZ ;  /* 0x5f80000003079823 */ /* 0x000fc800000000ff */
[----:B------:R-:W-:Y:S02]  /*0400*/  @!P1 IADD3 R8, R8, 0x40, RZ ;  /* 0x0000004008089810 */ /* 0x000fe40007ffe0ff */
.L_x_31:
[----:B------:R-:W-:Y:S01]  /*0410*/  LEA R0, R5, 0xc0800000, 0x17 ;  /* 0xc080000005007811 */ /* 0x000fe200078eb8ff */
[----:B------:R-:W-:Y:S01]  /*0420*/  BSSY B2, `(.L_x_36) ;  /* 0x0000036000027945 */ /* 0x000fe20003800000 */
[----:B------:R-:W-:-:S03]  /*0430*/  IADD3 R4, R4, -0x7f, RZ ;  /* 0xffffff8104047810 */ /* 0x000fc60007ffe0ff */
[----:B------:R-:W-:Y:S01]  /*0440*/  IMAD.IADD R7, R7, 0x1, -R0 ;  /* 0x0000000107077824 */ /* 0x000fe200078e0a00 */
[C---:B------:R-:W-:Y:S01]  /*0450*/  IADD3 R5, R4.reuse, 0x7f, -R5 ;  /* 0x0000007f04057810 */ /* 0x040fe20007ffe805 */
[----:B------:R-:W-:Y:S02]  /*0460*/  IMAD R0, R4, -0x800000, R6 ;  /* 0xff80000004007824 */ /* 0x000fe400078e0206 */
[----:B------:R-:W0:Y:S01]  /*0470*/  MUFU.RCP R3, R7 ;  /* 0x0000000700037308 */ /* 0x000e220000001000 */
[----:B------:R-:W-:Y:S01]  /*0480*/  FADD.FTZ R9, -R7, -RZ ;  /* 0x800000ff07097221 */ /* 0x000fe20000010100 */
[----:B------:R-:W-:-:S03]  /*0490*/  IMAD.IADD R5, R5, 0x1, R8 ;  /* 0x0000000105057824 */ /* 0x000fc600078e0208 */
[----:B0-----:R-:W-:-:S04]  /*04a0*/  FFMA R10, R3, R9, 1 ;  /* 0x3f800000030a7423 */ /* 0x001fc80000000009 */
[----:B------:R-:W-:-:S04]  /*04b0*/  FFMA R10, R3, R10, R3 ;  /* 0x0000000a030a7223 */ /* 0x000fc80000000003 */
[----:B------:R-:W-:-:S04]  /*04c0*/  FFMA R3, R0, R10, RZ ;  /* 0x0000000a00037223 */ /* 0x000fc800000000ff */
[----:B------:R-:W-:-:S04]  /*04d0*/  FFMA R6, R9, R3, R0 ;  /* 0x0000000309067223 */ /* 0x000fc80000000000 */
[----:B------:R-:W-:-:S04]  /*04e0*/  FFMA R13, R10, R6, R3 ;  /* 0x000000060a0d7223 */ /* 0x000fc80000000003 */
[----:B------:R-:W-:-:S04]  /*04f0*/  FFMA R6, R9, R13, R0 ;  /* 0x0000000d09067223 */ /* 0x000fc80000000000 */
[----:B------:R-:W-:-:S05]  /*0500*/  FFMA R3, R10, R6, R13 ;  /* 0x000000060a037223 */ /* 0x000fca000000000d */
[----:B------:R-:W-:-:S04]  /*0510*/  SHF.R.U32.HI R0, RZ, 0x17, R3 ;  /* 0x00000017ff007819 */ /* 0x000fc80000011603 */
[----:B------:R-:W-:-:S05]  /*0520*/  LOP3.LUT R0, R0, 0xff, RZ, 0xc0, !PT ;  /* 0x000000ff00007812 */ /* 0x000fca00078ec0ff */
[----:B------:R-:W-:-:S05]  /*0530*/  IMAD.IADD R8, R0, 0x1, R5 ;  /* 0x0000000100087824 */ /* 0x000fca00078e0205 */
[----:B------:R-:W-:-:S04]  /*0540*/  IADD3 R0, R8, -0x1, RZ ;  /* 0xffffffff08007810 */ /* 0x000fc80007ffe0ff */
[----:B------:R-:W-:-:S13]  /*0550*/  ISETP.GE.U32.AND P0, PT, R0, 0xfe, PT ;  /* 0x000000fe0000780c */ /* 0x000fda0003f06070 */
[----:B------:R-:W-:Y:S05]  /*0560*/  @!P0 BRA `(.L_x_37) ;  /* 0x0000020000008947 */ /* 0x000fea0003800000 */
[----:B------:R-:W-:-:S13]  /*0570*/  ISETP.GT.AND P0, PT, R8, 0xfe, PT ;  /* 0x000000fe0800780c */ /* 0x000fda0003f04270 */
[----:B------:R-:W-:Y:S05]  /*0580*/  @P0 BRA `(.L_x_38) ;  /* 0x000001b000000947 */ /* 0x000fea0003800000 */
[----:B------:R-:W-:-:S13]  /*0590*/  ISETP.GE.AND P0, PT, R8, 0x1, PT ;  /* 0x000000010800780c */ /* 0x000fda0003f06270 */
[----:B------:R-:W-:Y:S05]  /*05a0*/  @P0 BRA `(.L_x_39) ;  /* 0x000001d000000947 */ /* 0x000fea0003800000 */
[----:B------:R-:W-:Y:S02]  /*05b0*/  ISETP.GE.AND P0, PT, R8, -0x18, PT ;  /* 0xffffffe80800780c */ /* 0x000fe40003f06270 */
[----:B------:R-:W-:-:S11]  /*05c0*/  LOP3.LUT R3, R3, 0x80000000, RZ, 0xc0, !PT ;  /* 0x8000000003037812 */ /* 0x000fd600078ec0ff */
[----:B------:R-:W-:Y:S05]  /*05d0*/  @!P0 BRA `(.L_x_39) ;  /* 0x000001a000008947 */ /* 0x000fea0003800000 */
[-CC-:B------:R-:W-:Y:S01]  /*05e0*/  FFMA.RZ R0, R10, R6.reuse, R13.reuse ;  /* 0x000000060a007223 */ /* 0x180fe2000000c00d */
[----:B------:R-:W-:Y:S01]  /*05f0*/  IADD3 R7, R8, 0x20, RZ ;  /* 0x0000002008077810 */ /* 0x000fe20007ffe0ff */
[-CC-:B------:R-:W-:Y:S01]  /*0600*/  FFMA.RM R5, R10, R6.reuse, R13.reuse ;  /* 0x000000060a057223 */ /* 0x180fe2000000400d */
[----:B------:R-:W-:Y:S02]  /*0610*/  ISETP.NE.AND P2, PT, R8, RZ, PT ;  /* 0x000000ff0800720c */ /* 0x000fe40003f45270 */
[----:B------:R-:W-:Y:S01]  /*0620*/  LOP3.LUT R4, R0, 0x7fffff, RZ, 0xc0, !PT ;  /* 0x007fffff00047812 */ /* 0x000fe200078ec0ff */
[----:B------:R-:W-:Y:S01]  /*0630*/  FFMA.RP R0, R10, R6, R13 ;  /* 0x000000060a007223 */ /* 0x000fe2000000800d */
[----:B------:R-:W-:Y:S01]  /*0640*/  IMAD.MOV R6, RZ, RZ, -R8 ;  /* 0x000000ffff067224 */ /* 0x000fe200078e0a08 */
[----:B------:R-:W-:Y:S02]  /*0650*/  ISETP.NE.AND P1, PT, R8, RZ, PT ;  /* 0x000000ff0800720c */ /* 0x000fe40003f25270 */
[----:B------:R-:W-:-:S02]  /*0660*/  LOP3.LUT R4, R4, 0x800000, RZ, 0xfc, !PT ;  /* 0x0080000004047812 */ /* 0x000fc400078efcff */
[----:B------:R-:W-:Y:S02]  /*0670*/  FSETP.NEU.FTZ.AND P0, PT, R0, R5, PT ;  /* 0x000000050000720b */ /* 0x000fe40003f1d000 */
[----:B------:R-:W-:Y:S02]  /*0680*/  SHF.L.U32 R7, R4, R7, RZ ;  /* 0x0000000704077219 */ /* 0x000fe400000006ff */
[----:B------:R-:W-:Y:S02]  /*0690*/  SEL R5, R6, RZ, P2 ;  /* 0x000000ff06057207 */ /* 0x000fe40001000000 */
[----:B------:R-:W-:Y:S02]  /*06a0*/  ISETP.NE.AND P1, PT, R7, RZ, P1 ;  /* 0x000000ff0700720c */ /* 0x000fe40000f25270 */
[----:B------:R-:W-:Y:S02]  /*06b0*/  SHF.R.U32.HI R5, RZ, R5, R4 ;  /* 0x00000005ff057219 */ /* 0x000fe40000011604 */
[----:B------:R-:W-:-:S02]  /*06c0*/  PLOP3.LUT P0, PT, P0, P1, PT, 0xa8, 0x0 ;  /* 0x000000000000781c */ /* 0x000fc40000703570 */
[----:B------:R-:W-:Y:S02]  /*06d0*/  SHF.R.U32.HI R7, RZ, 0x1, R5 ;  /* 0x00000001ff077819 */ /* 0x000fe40000011605 */
[----:B------:R-:W-:-:S04]  /*06e0*/  SEL R0, RZ, 0x1, !P0 ;  /* 0x00000001ff007807 */ /* 0x000fc80004000000 */
[----:B------:R-:W-:-:S04]  /*06f0*/  LOP3.LUT R0, R0, 0x1, R7, 0xf8, !PT ;  /* 0x0000000100007812 */ /* 0x000fc800078ef807 */
[----:B------:R-:W-:-:S05]  /*0700*/  LOP3.LUT R0, R0, R5, RZ, 0xc0, !PT ;  /* 0x0000000500007212 */ /* 0x000fca00078ec0ff */
[----:B------:R-:W-:-:S05]  /*0710*/  IMAD.IADD R0, R7, 0x1, R0 ;  /* 0x0000000107007824 */ /* 0x000fca00078e0200 */
[----:B------:R-:W-:Y:S01]  /*0720*/  LOP3.LUT R3, R0, R3, RZ, 0xfc, !PT ;  /* 0x0000000300037212 */ /* 0x000fe200078efcff */
[----:B------:R-:W-:Y:S05]  /*0730*/  BRA `(.L_x_39) ;  /* 0x0000004000007947 */ /* 0x000fea0003800000 */
.L_x_38:
[----:B------:R-:W-:-:S04]  /*0740*/  LOP3.LUT R3, R3, 0x80000000, RZ, 0xc0, !PT ;  /* 0x8000000003037812 */ /* 0x000fc800078ec0ff */
[----:B------:R-:W-:Y:S01]  /*0750*/  LOP3.LUT R3, R3, 0x7f800000, RZ, 0xfc, !PT ;  /* 0x7f80000003037812 */ /* 0x000fe200078efcff */
[----:B------:R-:W-:Y:S05]  /*0760*/  BRA `(.L_x_39) ;  /* 0x0000001000007947 */ /* 0x000fea0003800000 */
.L_x_37:
[----:B------:R-:W-:Y:S02]  /*0770*/  IMAD R3, R5, 0x800000, R3 ;  /* 0x0080000005037824 */ /* 0x000fe400078e0203 */
.L_x_39:
[----:B------:R-:W-:Y:S05]  /*0780*/  BSYNC B2 ;  /* 0x0000000000027941 */ /* 0x000fea0003800000 */
.L_x_36:
[----:B------:R-:W-:Y:S05]  /*0790*/  BRA `(.L_x_40) ;  /* 0x0000008000007947 */ /* 0x000fea0003800000 */
.L_x_35:
[----:B------:R-:W-:-:S04]  /*07a0*/  LOP3.LUT R3, R7, 0x80000000, R6, 0x48, !PT ;  /* 0x8000000007037812 */ /* 0x000fc800078e4806 */
[----:B------:R-:W-:Y:S01]  /*07b0*/  LOP3.LUT R3, R3, 0x7f800000, RZ, 0xfc, !PT ;  /* 0x7f80000003037812 */ /* 0x000fe200078efcff */
[----:B------:R-:W-:Y:S05]  /*07c0*/  BRA `(.L_x_40) ;  /* 0x0000005000007947 */ /* 0x000fea0003800000 */
.L_x_34:
[----:B------:R-:W-:Y:S01]  /*07d0*/  LOP3.LUT R3, R7, 0x80000000, R6, 0x48, !PT ;  /* 0x8000000007037812 */ /* 0x000fe200078e4806 */
[----:B------:R-:W-:Y:S05]  /*07e0*/  BRA `(.L_x_40) ;  /* 0x0000003000007947 */ /* 0x000fea0003800000 */
.L_x_33:
[----:B------:R-:W0:Y:S01]  /*07f0*/  MUFU.RSQ R3, -QNAN ;  /* 0xffc0000000037908 */ /* 0x000e220000001400 */
[----:B------:R-:W-:Y:S05]  /*0800*/  BRA `(.L_x_40) ;  /* 0x0000001000007947 */ /* 0x000fea0003800000 */
.L_x_32:
[----:B------:R-:W-:Y:S02]  /*0810*/  FADD.FTZ R3, R0, R3 ;  /* 0x0000000300037221 */ /* 0x000fe40000010000 */
.L_x_40:
[----:B------:R-:W-:Y:S05]  /*0820*/  BSYNC B1 ;  /* 0x0000000000017941 */ /* 0x000fea0003800000 */
.L_x_30:
[----:B------:R-:W-:Y:S02]  /*0830*/  IMAD.MOV.U32 R4, RZ, RZ, R11 ;  /* 0x000000ffff047224 */ /* 0x000fe400078e000b */
[----:B------:R-:W-:-:S04]  /*0840*/  IMAD.MOV.U32 R5, RZ, RZ, 0x0 ;  /* 0x00000000ff057424 */ /* 0x000fc800078e00ff */
[----:B------:R-:W-:Y:S05]  /*0850*/  RET.REL.NODEC R4 `(tvmgen_default_fused_nn_softmax_kernel_3) ;  /* 0xfffff7a004007950 */ /* 0x000fea0003c3ffff */
.L_x_41:
        /* <DEDUP_REMOVED lines=10> */
.L_x_147:


//--------------------- .text.tvmgen_default_fused_nn_dense_kernel --------------------------
	.section	.text.tvmgen_default_fused_nn_dense_kernel,"ax",@progbits
	.sectionflags	@"SHF_BARRIERS=1"
	.sectioninfo	@"SHI_REGISTERS=62"
	.align	128
        .global         tvmgen_default_fused_nn_dense_kernel
        .type           tvmgen_default_fused_nn_dense_kernel,@function
        .size           tvmgen_default_fused_nn_dense_kernel,(.L_x_165 - tvmgen_default_fused_nn_dense_kernel)
        .other          tvmgen_default_fused_nn_dense_kernel,@"STO_CUDA_ENTRY STV_DEFAULT"
tvmgen_default_fused_nn_dense_kernel:
.text.tvmgen_default_fused_nn_dense_kernel:
[----:B------:R-:W-:Y:S02]  /*0000*/  MOV R1, c[0x0][0x28] ;  /* 0x00000a0000017a02 */ /* 0x000fe40000000f00 */
[----:B------:R-:W0:Y:S01]  /*0010*/  S2R R9, SR_TID.X ;  /* 0x0000000000097919 */ /* 0x000e220000002100 */
[----:B------:R-:W-:Y:S01]  /*0020*/  MOV R7, 0x4 ;  /* 0x0000000400077802 */ /* 0x000fe20000000f00 */
[----:B------:R-:W-:Y:S02]  /*0030*/  ULDC.64 UR4, c[0x0][0x118] ;  /* 0x0000460000047ab9 */ /* 0x000fe40000000a00 */
[----:B------:R-:W1:Y:S02]  /*0040*/  S2R R6, SR_CTAID.X ;  /* 0x0000000000067919 */ /* 0x000e640000002500 */
[----:B0-----:R-:W-:Y:S01]  /*0050*/  IMAD.WIDE R4, R9, R7, c[0x0][0x168] ;  /* 0x00005a0009047625 */ /* 0x001fe200078e0207 */
[----:B-1----:R-:W-:-:S04]  /*0060*/  LEA R2, R6, R9, 0xb ;  /* 0x0000000906027211 */ /* 0x002fc800078e58ff */
[----:B------:R-:W2:Y:S01]  /*0070*/  LDG.E.CONSTANT R43, [R4.64] ;  /* 0x00000004042b7981 */ /* 0x000ea2000c1e9900 */
[----:B------:R-:W-:-:S03]  /*0080*/  IMAD.WIDE R2, R2, R7, c[0x0][0x170] ;  /* 0x00005c0002027625 */ /* 0x000fc600078e0207 */
[----:B------:R-:W3:Y:S04]  /*0090*/  LDG.E.CONSTANT R42, [R4.64+0x100] ;  /* 0x00010004042a7981 */ /* 0x000ee8000c1e9900 */
[----:B------:R-:W2:Y:S04]  /*00a0*/  LDG.E.CONSTANT R0, [R2.64] ;  /* 0x0000000402007981 */ /* 0x000ea8000c1e9900 */
[----:B------:R-:W3:Y:S04]  /*00b0*/  LDG.E.CONSTANT R45, [R2.64+0x100] ;  /* 0x00010004022d7981 */ /* 0x000ee8000c1e9900 */
[----:B------:R-:W4:Y:S04]  /*00c0*/  LDG.E.CONSTANT R54, [R4.64+0x200] ;  /* 0x0002000404367981 */ /* 0x000f28000c1e9900 */
        /* <DEDUP_REMOVED lines=44> */
[----:B------:R0:W5:Y:S01]  /*0390*/  LDG.E.CONSTANT R59, [R2.64+0x1f00] ;  /* 0x001f0004023b7981 */ /* 0x000162000c1e9900 */
[----:B--2---:R-:W-:-:S03]  /*03a0*/  FFMA R0, R0, R43, RZ ;  /* 0x0000002b00007223 */ /* 0x004fc600000000ff */
[----:B------:R-:W2:Y:S01]  /*03b0*/  LDG.E.CONSTANT R43, [R4.64+0x1900] ;  /* 0x00190004042b7981 */ /* 0x000ea2000c1e9900 */
[----:B---3--:R-:W-:-:S03]  /*03c0*/  FFMA R0, R45, R42, R0 ;  /* 0x0000002a2d007223 */ /* 0x008fc60000000000 */
[----:B------:R-:W3:Y:S04]  /*03d0*/  LDG.E.CONSTANT R45, [R4.64+0x1800] ;  /* 0x00180004042d7981 */ /* 0x000ee8000c1e9900 */
[----:B------:R0:W3:Y:S01]  /*03e0*/  LDG.E.CONSTANT R42, [R2.64+0x1800] ;  /* 0x00180004022a7981 */ /* 0x0000e2000c1e9900 */
[----:B----4-:R-:W-:-:S03]  /*03f0*/  FFMA R54, R57, R54, R0 ;  /* 0x0000003639367223 */ /* 0x010fc60000000000 */
[----:B------:R0:W2:Y:S01]  /*0400*/  LDG.E.CONSTANT R0, [R2.64+0x1900] ;  /* 0x0019000402007981 */ /* 0x0000a2000c1e9900 */
[----:B-----5:R-:W-:-:S03]  /*0410*/  FFMA R57, R49, R46, R54 ;  /* 0x0000002e31397223 */ /* 0x020fc60000000036 */
[----:B------:R-:W4:Y:S04]  /*0420*/  LDG.E.CONSTANT R49, [R4.64+0x1a00] ;  /* 0x001a000404317981 */ /* 0x000f28000c1e9900 */
[----:B------:R0:W4:Y:S01]  /*0430*/  LDG.E.CONSTANT R46, [R2.64+0x1a00] ;  /* 0x001a0004022e7981 */ /* 0x000122000c1e9900 */
[----:B------:R-:W-:-:S03]  /*0440*/  FFMA R54, R48, R51, R57 ;  /* 0x0000003330367223 */ /* 0x000fc60000000039 */
[----:B------:R-:W5:Y:S04]  /*0450*/  LDG.E.CONSTANT R51, [R4.64+0x1b00] ;  /* 0x001b000404337981 */ /* 0x000f68000c1e9900 */
[----:B------:R0:W5:Y:S01]  /*0460*/  LDG.E.CONSTANT R48, [R2.64+0x1b00] ;  /* 0x001b000402307981 */ /* 0x000162000c1e9900 */
[----:B------:R-:W-:-:S03]  /*0470*/  FFMA R54, R55, R52, R54 ;  /* 0x0000003437367223 */ /* 0x000fc60000000036 */
[----:B------:R-:W5:Y:S04]  /*0480*/  LDG.E.CONSTANT R55, [R4.64+0x1c00] ;  /* 0x001c000404377981 */ /* 0x000f68000c1e9900 */
[----:B------:R0:W5:Y:S01]  /*0490*/  LDG.E.CONSTANT R52, [R2.64+0x1c00] ;  /* 0x001c000402347981 */ /* 0x000162000c1e9900 */
[----:B------:R-:W-:-:S03]  /*04a0*/  FFMA R58, R53, R50, R54 ;  /* 0x00000032353a7223 */ /* 0x000fc60000000036 */
[----:B------:R-:W5:Y:S04]  /*04b0*/  LDG.E.CONSTANT R54, [R4.64+0x1d00] ;  /* 0x001d000404367981 */ /* 0x000f68000c1e9900 */
[----:B------:R0:W5:Y:S04]  /*04c0*/  LDG.E.CONSTANT R53, [R2.64+0x1d00] ;  /* 0x001d000402357981 */ /* 0x000168000c1e9900 */
[----:B------:R-:W5:Y:S04]  /*04d0*/  LDG.E.CONSTANT R50, [R4.64+0x1e00] ;  /* 0x001e000404327981 */ /* 0x000f68000c1e9900 */
[----:B------:R0:W5:Y:S01]  /*04e0*/  LDG.E.CONSTANT R57, [R2.64+0x1e00] ;  /* 0x001e000402397981 */ /* 0x000162000c1e9900 */
[----:B------:R-:W-:-:S04]  /*04f0*/  FFMA R10, R41, R10, R58 ;  /* 0x0000000a290a7223 */ /* 0x000fc8000000003a */
        /* <DEDUP_REMOVED lines=15> */
[----:B------:R-:W-:Y:S01]  /*05f0*/  FFMA R11, R44, R47, R11 ;  /* 0x0000002f2c0b7223 */ /* 0x000fe2000000000b */
[----:B0-----:R-:W-:-:S03]  /*0600*/  VOTE.ANY R3, PT, PT ;  /* 0x0000000000037806 */ /* 0x001fc600038e0100 */
[----:B---3--:R-:W-:-:S04]  /*0610*/  FFMA R11, R42, R45, R11 ;  /* 0x0000002d2a0b7223 */ /* 0x008fc8000000000b */
[----:B--2---:R-:W-:-:S04]  /*0620*/  FFMA R11, R0, R43, R11 ;  /* 0x0000002b000b7223 */ /* 0x004fc8000000000b */
[----:B----4-:R-:W-:-:S04]  /*0630*/  FFMA R11, R46, R49, R11 ;  /* 0x000000312e0b7223 */ /* 0x010fc8000000000b */
[----:B-----5:R-:W-:-:S04]  /*0640*/  FFMA R11, R48, R51, R11 ;  /* 0x00000033300b7223 */ /* 0x020fc8000000000b */
[----:B------:R-:W-:-:S04]  /*0650*/  FFMA R52, R52, R55, R11 ;  /* 0x0000003734347223 */ /* 0x000fc8000000000b */
[----:B------:R-:W-:-:S04]  /*0660*/  FFMA R52, R53, R54, R52 ;  /* 0x0000003635347223 */ /* 0x000fc80000000034 */
[----:B------:R-:W-:-:S04]  /*0670*/  FFMA R50, R57, R50, R52 ;  /* 0x0000003239327223 */ /* 0x000fc80000000034 */
[----:B------:R-:W-:-:S05]  /*0680*/  FFMA R50, R59, R56, R50 ;  /* 0x000000383b327223 */ /* 0x000fca0000000032 */
[----:B------:R-:W0:Y:S02]  /*0690*/  SHFL.DOWN PT, R5, R50, 0x10, 0x1f ;  /* 0x0a001f0032057f89 */ /* 0x000e2400000e0000 */
[----:B0-----:R-:W-:-:S05]  /*06a0*/  FADD R0, R50, R5 ;  /* 0x0000000532007221 */ /* 0x001fca0000000000 */
[----:B------:R-:W0:Y:S02]  /*06b0*/  SHFL.DOWN PT, R5, R0, 0x8, 0x1f ;  /* 0x09001f0000057f89 */ /* 0x000e2400000e0000 */
[----:B0-----:R-:W-:-:S05]  /*06c0*/  FADD R2, R0, R5 ;  /* 0x0000000500027221 */ /* 0x001fca0000000000 */
[----:B------:R-:W0:Y:S02]  /*06d0*/  SHFL.DOWN PT, R5, R2, 0x4, 0x1f ;  /* 0x08801f0002057f89 */ /* 0x000e2400000e0000 */
[----:B0-----:R-:W-:-:S05]  /*06e0*/  FADD R4, R2, R5 ;  /* 0x0000000502047221 */ /* 0x001fca0000000000 */
[----:B------:R-:W0:Y:S01]  /*06f0*/  SHFL.DOWN PT, R5, R4, 0x2, 0x1f ;  /* 0x08401f0004057f89 */ /* 0x000e2200000e0000 */
[----:B------:R-:W-:Y:S01]  /*0700*/  LOP3.LUT P0, RZ, R9, 0x1f, RZ, 0xc0, !PT ;  /* 0x0000001f09ff7812 */ /* 0x000fe2000780c0ff */
[----:B0-----:R-:W-:-:S05]  /*0710*/  FADD R10, R4, R5 ;  /* 0x00000005040a7221 */ /* 0x001fca0000000000 */
[----:B------:R-:W0:Y:S07]  /*0720*/  SHFL.DOWN PT, R5, R10, 0x1, 0x1f ;  /* 0x08201f000a057f89 */ /* 0x000e2e00000e0000 */
[----:B------:R-:W-:Y:S02]  /*0730*/  @!P0 SHF.R.S32.HI R11, RZ, 0x5, R9 ;  /* 0x00000005ff0b8819 */ /* 0x000fe40000011409 */
[----:B------:R-:W-:Y:S01]  /*0740*/  ISETP.GT.AND P1, PT, R9, 0x1, PT ;  /* 0x000000010900780c */ /* 0x000fe20003f24270 */
[----:B0-----:R-:W-:-:S05]  /*0750*/  @!P0 FADD R12, R10, R5 ;  /* 0x000000050a0c8221 */ /* 0x001fca0000000000 */
[----:B------:R-:W-:Y:S04]  /*0760*/  @!P0 STS [R11.X4+0x4], R12 ;  /* 0x0000040c0b008388 */ /* 0x000fe80000004800 */
[----:B------:R-:W-:Y:S06]  /*0770*/  BAR.SYNC.DEFER_BLOCKING 0x0 ;  /* 0x0000000000007b1d */ /* 0x000fec0000010000 */
[----:B------:R-:W0:Y:S01]  /*0780*/  @!P1 LDS R8, [R9.X4+0x4] ;  /* 0x0000040009089984 */ /* 0x000e220000004800 */
[----:B------:R-:W-:-:S02]  /*0790*/  VOTE.ANY R5, PT, PT ;  /* 0x0000000000057806 */ /* 0x000fc400038e0100 */
[----:B------:R-:W-:-:S04]  /*07a0*/  ISETP.NE.AND P0, PT, R9, RZ, PT ;  /* 0x000000ff0900720c */ /* 0x000fc80003f05270 */
[----:B0-----:R-:W0:Y:S02]  /*07b0*/  SHFL.DOWN PT, R5, R8, 0x1, 0x1f ;  /* 0x08201f0008057f89 */ /* 0x001e2400000e0000 */
[----:B0-----:R-:W-:-:S07]  /*07c0*/  FADD R0, R8, R5 ;  /* 0x0000000508007221 */ /* 0x001fce0000000000 */
[----:B------:R0:W-:Y:S04]  /*07d0*/  @!P0 STS [RZ], R0 ;  /* 0x00000000ff008388 */ /* 0x0001e80000000800 */
[----:B------:R-:W-:Y:S06]  /*07e0*/  BAR.SYNC.DEFER_BLOCKING 0x0 ;  /* 0x0000000000007b1d */ /* 0x000fec0000010000 */
[----:B------:R-:W-:Y:S05]  /*07f0*/  @P0 EXIT ;  /* 0x000000000000094d */ /* 0x000fea0003800000 */
[----:B0-----:R-:W0:Y:S01]  /*0800*/  LDS R3, [RZ] ;  /* 0x00000000ff037984 */ /* 0x001e220000000800 */
[----:B------:R-:W-:-:S05]  /*0810*/  IMAD.WIDE R6, R6, R7, c[0x0][0x160] ;  /* 0x0000580006067625 */ /* 0x000fca00078e0207 */
[----:B0-----:R-:W-:Y:S01]  /*0820*/  STG.E [R6.64], R3 ;  /* 0x0000000306007986 */ /* 0x001fe2000c101904 */
[----:B------:R-:W-:Y:S05]  /*0830*/  EXIT ;  /* 0x000000000000794d */ /* 0x000fea0003800000 */
.L_x_42:
        /* <DEDUP_REMOVED lines=12> */
.L_x_165:


//--------------------- .text.tvmgen_default_fused_nn_dense_2_kernel --------------------------
	.section	.text.tvmgen_default_fused_nn_dense_2_kernel,"ax",@progbits
	.sectionflags	@"SHF_BARRIERS=1"
	.sectioninfo	@"SHI_REGISTERS=62"
	.align	128
        .global         tvmgen_default_fused_nn_dense_2_kernel
        .type           tvmgen_default_fused_nn_dense_2_kernel,@function
        .size           tvmgen_default_fused_nn_dense_2_kernel,(.L_x_166 - tvmgen_default_fused_nn_dense_2_kernel)
        .other          tvmgen_default_fused_nn_dense_2_kernel,@"STO_CUDA_ENTRY STV_DEFAULT"
tvmgen_default_fused_nn_dense_2_kernel:
.text.tvmgen_default_fused_nn_dense_2_kernel:
        /* <DEDUP_REMOVED lines=132> */
.L_x_43:
        /* <DEDUP_REMOVED lines=12> */
.L_x_166:


//--------------------- .text.tvmgen_default_fused_nn_dense_1_kernel --------------------------
	.section	.text.tvmgen_default_fused_nn_dense_1_kernel,"ax",@progbits
	.sectionflags	@"SHF_BARRIERS=1"
	.sectioninfo	@"SHI_REGISTERS=62"
	.align	128
        .global         tvmgen_default_fused_nn_dense_1_kernel
        .type           tvmgen_default_fused_nn_dense_1_kernel,@function
        .size           tvmgen_default_fused_nn_dense_1_kernel,(.L_x_167 - tvmgen_default_fused_nn_dense_1_kernel)
        .other          tvmgen_default_fused_nn_dense_1_kernel,@"STO_CUDA_ENTRY STV_DEFAULT"
tvmgen_default_fused_nn_dense_1_kernel:
.text.tvmgen_default_fused_nn_dense_1_kernel:
        /* <DEDUP_REMOVED lines=132> */
.L_x_44:
        /* <DEDUP_REMOVED lines=12> */
.L_x_167:


//--------------------- .text.tvmgen_default_fused_take_transpose_reshape_transpose_kernel --------------------------
	.section	.text.tvmgen_default_fused_take_transpose_reshape_transpose_kernel,"ax",@progbits
	.sectioninfo	@"SHI_REGISTERS=12"
	.align	128
        .global         tvmgen_default_fused_take_transpose_reshape_transpose_kernel
        .type           tvmgen_default_fused_take_transpose_reshape_transpose_kernel,@function
        .size           tvmgen_default_fused_take_transpose_reshape_transpose_kernel,(.L_x_168 - tvmgen_default_fused_take_transpose_reshape_transpose_kernel)
        .other          tvmgen_default_fused_take_transpose_reshape_transpose_kernel,@"STO_CUDA_ENTRY STV_DEFAULT"
tvmgen_default_fused_take_transpose_reshape_transpose_kernel:
.text.tvmgen_default_fused_take_transpose_reshape_transpose_kernel:
[----:B------:R-:W-:Y:S02]  /*0000*/  IMAD.MOV.U32 R1, RZ, RZ, c[0x0][0x28] ;  /* 0x00000a00ff017624 */ /* 0x000fe400078e00ff */
[----:B------:R-:W-:Y:S01]  /*0010*/  IMAD.MOV.U32 R2, RZ, RZ, c[0x0][0x170] ;  /* 0x00005c00ff027624 */ /* 0x000fe200078e00ff */
[----:B------:R-:W-:Y:S01]  /*0020*/  ULDC.64 UR4, c[0x0][0x118] ;  /* 0x0000460000047ab9 */ /* 0x000fe20000000a00 */
[----:B------:R-:W-:-:S06]  /*0030*/  IMAD.MOV.U32 R3, RZ, RZ, c[0x0][0x174] ;  /* 0x00005d00ff037624 */ /* 0x000fcc00078e00ff */
[----:B------:R-:W2:Y:S04]  /*0040*/  LDG.E.64.CONSTANT R2, [R2.64] ;  /* 0x0000000402027981 */ /* 0x000ea8000c1e9b00 */
[----:B------:R-:W0:Y:S04]  /*0050*/  S2R R4, SR_TID.X ;  /* 0x0000000000047919 */ /* 0x000e280000002100 */
[----:B------:R-:W1:Y:S01]  /*0060*/  S2R R9, SR_CTAID.X ;  /* 0x0000000000097919 */ /* 0x000e620000002500 */
[----:B0-----:R-:W-:-:S05]  /*0070*/  SHF.R.S32.HI R5, RZ, 0x1f, R4 ;  /* 0x0000001fff057819 */ /* 0x001fca0000011404 */
[----:B-1----:R-:W-:Y:S01]  /*0080*/  IMAD.WIDE R6, R9, 0x400, R4 ;  /* 0x0000040009067825 */ /* 0x002fe200078e0204 */
[----:B--2---:R-:W-:-:S04]  /*0090*/  ISETP.GT.U32.AND P0, PT, R2, RZ, PT ;  /* 0x000000ff0200720c */ /* 0x004fc80003f04070 */
        /* <DEDUP_REMOVED lines=17> */
.L_x_45:
        /* <DEDUP_REMOVED lines=13> */
.L_x_168:


//--------------------- .text.tvmgen_default_fused_less_add_where_kernel --------------------------
	.section	.text.tvmgen_default_fused_less_add_where_kernel,"ax",@progbits
	.sectioninfo	@"SHI_REGISTERS=10"
	.align	128
        .global         tvmgen_default_fused_less_add_where_kernel
        .type           tvmgen_default_fused_less_add_where_kernel,@function
        .size           tvmgen_default_fused_less_add_where_kernel,(.L_x_169 - tvmgen_default_fused_less_add_where_kernel)
        .other          tvmgen_default_fused_less_add_where_kernel,@"STO_CUDA_ENTRY STV_DEFAULT"
tvmgen_default_fused_less_add_where_kernel:
.text.tvmgen_default_fused_less_add_where_kernel:
[----:B------:R-:W-:Y:S02]  /*0000*/  IMAD.MOV.U32 R1, RZ, RZ, c[0x0][0x28] ;  /* 0x00000a00ff017624 */ /* 0x000fe400078e00ff */
[----:B------:R-:W-:Y:S01]  /*0010*/  IMAD.MOV.U32 R2, RZ, RZ, c[0x0][0x168] ;  /* 0x00005a00ff027624 */ /* 0x000fe200078e00ff */
[----:B------:R-:W-:Y:S01]  /*0020*/  ULDC.64 UR4, c[0x0][0x118] ;  /* 0x0000460000047ab9 */ /* 0x000fe20000000a00 */
[----:B------:R-:W-:-:S06]  /*0030*/  IMAD.MOV.U32 R3, RZ, RZ, c[0x0][0x16c] ;  /* 0x00005b00ff037624 */ /* 0x000fcc00078e00ff */
[----:B------:R-:W2:Y:S01]  /*0040*/  LDG.E.64.CONSTANT R2, [R2.64] ;  /* 0x0000000402027981 */ /* 0x000ea2000c1e9b00 */
[----:B------:R-:W-:Y:S01]  /*0050*/  IMAD.MOV.U32 R4, RZ, RZ, c[0x0][0x160] ;  /* 0x00005800ff047624 */ /* 0x000fe200078e00ff */
[----:B--2---:R-:W-:Y:S02]  /*0060*/  IADD3 R7, P1, R2, 0x100, RZ ;  /* 0x0000010002077810 */ /* 0x004fe40007f3e0ff */
[----:B------:R-:W-:Y:S02]  /*0070*/  ISETP.GE.AND P0, PT, R3, RZ, PT ;  /* 0x000000ff0300720c */ /* 0x000fe40003f06270 */
[-C--:B------:R-:W-:Y:S02]  /*0080*/  IADD3.X R5, RZ, R3.reuse, RZ, P1, !PT ;  /* 0x00000003ff057210 */ /* 0x080fe40000ffe4ff */
[----:B------:R-:W-:Y:S02]  /*0090*/  SEL R6, R7, R2, !P0 ;  /* 0x0000000207067207 */ /* 0x000fe40004000000 */
[----:B------:R-:W-:-:S02]  /*00a0*/  SEL R7, R5, R3, !P0 ;  /* 0x0000000305077207 */ /* 0x000fc40004000000 */
[----:B------:R-:W-:-:S05]  /*00b0*/  MOV R5, c[0x0][0x164] ;  /* 0x0000590000057a02 */ /* 0x000fca0000000f00 */
[----:B------:R-:W-:Y:S01]  /*00c0*/  STG.E.64 [R4.64], R6 ;  /* 0x0000000604007986 */ /* 0x000fe2000c101b04 */
[----:B------:R-:W-:Y:S05]  /*00d0*/  EXIT ;  /* 0x000000000000794d */ /* 0x000fea0003800000 */
.L_x_46:
        /* <DEDUP_REMOVED lines=10> */
.L_x_169:


//--------------------- .text.tvmgen_default_fused_reshape_transpose_reshape_kernel --------------------------
	.section	.text.tvmgen_default_fused_reshape_transpose_reshape_kernel,"ax",@progbits
	.sectioninfo	@"SHI_REGISTERS=8"
	.align	128
        .global         tvmgen_default_fused_reshape_transpose_reshape_kernel
        .type           tvmgen_default_fused_reshape_transpose_reshape_kernel,@function
        .size           tvmgen_default_fused_reshape_transpose_reshape_kernel,(.L_x_170 - tvmgen_default_fused_reshape_transpose_reshape_kernel)
        .other          tvmgen_default_fused_reshape_transpose_reshape_kernel,@"STO_CUDA_ENTRY STV_DEFAULT"
tvmgen_default_fused_reshape_transpose_reshape_kernel:
.text.tvmgen_default_fused_reshape_transpose_reshape_kernel:
        /* <DEDUP_REMOVED lines=11> */
.L_x_47:
        /* <DEDUP_REMOVED lines=13> */
.L_x_170:


//--------------------- .text.tvmgen_default_fused_reshape_broadcast_to_expand_dims_kernel --------------------------
	.section	.text.tvmgen_default_fused_reshape_broadcast_to_expand_dims_kernel,"ax",@progbits
	.sectioninfo	@"SHI_REGISTERS=10"
	.align	128
        .global         tvmgen_default_fused_reshape_broadcast_to_expand_dims_kernel
        .type           tvmgen_default_fused_reshape_broadcast_to_expand_dims_kernel,@function
        .size           tvmgen_default_fused_reshape_broadcast_to_expand_dims_kernel,(.L_x_171 - tvmgen_default_fused_reshape_broadcast_to_expand_dims_kernel)
        .other          tvmgen_default_fused_reshape_broadcast_to_expand_dims_kernel,@"STO_CUDA_ENTRY STV_DEFAULT"
tvmgen_default_fused_reshape_broadcast_to_expand_dims_kernel:
.text.tvmgen_default_fused_reshape_broadcast_to_expand_dims_kernel:
[----:B------:R-:W-:Y:S02]  /*0000*/  MOV R1, c[0x0][0x28] ;  /* 0x00000a0000017a02 */ /* 0x000fe40000000f00 */
[----:B------:R-:W-:Y:S01]  /*0010*/  MOV R2, c[0x0][0x168] ;  /* 0x00005a0000027a02 */ /* 0x000fe20000000f00 */
[----:B------:R-:W-:Y:S01]  /*0020*/  IMAD.MOV.U32 R3, RZ, RZ, c[0x0][0x16c] ;  /* 0x00005b00ff037624 */ /* 0x000fe200078e00ff */
[----:B------:R-:W-:-:S05]  /*0030*/  ULDC.64 UR4, c[0x0][0x118] ;  /* 0x0000460000047ab9 */ /* 0x000fca0000000a00 */
[----:B------:R-:W2:Y:S01]  /*0040*/  LDG.E.64.CONSTANT R2, [R2.64] ;  /* 0x0000000402027981 */ /* 0x000ea2000c1e9b00 */
[----:B------:R-:W-:-:S03]  /*0050*/  MOV R7, 0x8 ;  /* 0x0000000800077802 */ /* 0x000fc60000000f00 */
[----:B------:R-:W0:Y:S04]  /*0060*/  S2R R4, SR_CTAID.X ;  /* 0x0000000000047919 */ /* 0x000e280000002500 */
[----:B------:R-:W0:Y:S02]  /*0070*/  S2R R5, SR_TID.X ;  /* 0x0000000000057919 */ /* 0x000e240000002100 */
[----:B0-----:R-:W-:-:S04]  /*0080*/  IMAD R4, R4, 0x400, R5 ;  /* 0x0000040004047824 */ /* 0x001fc800078e0205 */
[----:B------:R-:W-:-:S05]  /*0090*/  IMAD.WIDE R4, R4, R7, c[0x0][0x160] ;  /* 0x0000580004047625 */ /* 0x000fca00078e0207 */
[----:B--2---:R-:W-:Y:S01]  /*00a0*/  STG.E.64 [R4.64], R2 ;  /* 0x0000000204007986 */ /* 0x004fe2000c101b04 */
[----:B------:R-:W-:Y:S05]  /*00b0*/  EXIT ;  /* 0x000000000000794d */ /* 0x000fea0003800000 */
.L_x_48:
        /* <DEDUP_REMOVED lines=12> */
.L_x_171:


//--------------------- .text.tvmgen_default_fused_sqrt_multiply_add_divide_multiply_reshape_kernel --------------------------
	.section	.text.tvmgen_default_fused_sqrt_multiply_add_divide_multiply_reshape_kernel,"ax",@progbits
	.sectioninfo	@"SHI_REGISTERS=17"
	.align	128
        .global         tvmgen_default_fused_sqrt_multiply_add_divide_multiply_reshape_kernel
        .type           tvmgen_default_fused_sqrt_multiply_add_divide_multiply_reshape_kernel,@function
        .size           tvmgen_default_fused_sqrt_multiply_add_divide_multiply_reshape_kernel,(.L_x_149 - tvmgen_default_fused_sqrt_multiply_add_divide_multiply_reshape_kernel)
        .other          tvmgen_default_fused_sqrt_multiply_add_divide_multiply_reshape_kernel,@"STO_CUDA_ENTRY STV_DEFAULT"
tvmgen_default_fused_sqrt_multiply_add_divide_multiply_reshape_kernel:
.text.tvmgen_default_fused_sqrt_multiply_add_divide_multiply_reshape_kernel:
[----:B------:R-:W-:Y:S02]  /*0000*/  IMAD.MOV.U32 R1, RZ, RZ, c[0x0][0x28] ;  /* 0x00000a00ff017624 */ /* 0x000fe400078e00ff */
[----:B------:R-:W0:Y:S01]  /*0010*/  S2R R4, SR_CTAID.X ;  /* 0x0000000000047919 */ /* 0x000e220000002500 */
[----:B------:R-:W-:Y:S01]  /*0020*/  IMAD.MOV.U32 R8, RZ, RZ, c[0x0][0x168] ;  /* 0x00005a00ff087624 */ /* 0x000fe200078e00ff */
[----:B------:R-:W-:Y:S01]  /*0030*/  ULDC.64 UR4, c[0x0][0x118] ;  /* 0x0000460000047ab9 */ /* 0x000fe20000000a00 */
[----:B------:R-:W-:Y:S01]  /*0040*/  IMAD.MOV.U32 R9, RZ, RZ, c[0x0][0x16c] ;  /* 0x00005b00ff097624 */ /* 0x000fe200078e00ff */
[----:B------:R-:W0:Y:S04]  /*0050*/  S2R R3, SR_TID.X ;  /* 0x0000000000037919 */ /* 0x000e280000002100 */
[----:B------:R-:W2:Y:S01]  /*0060*/  LDG.E.CONSTANT R8, [R8.64] ;  /* 0x0000000408087981 */ /* 0x000ea2000c1e9900 */
[----:B------:R-:W-:Y:S02]  /*0070*/  IMAD.MOV.U32 R7, RZ, RZ, 0x4 ;  /* 0x00000004ff077424 */ /* 0x000fe400078e00ff */
[----:B0-----:R-:W-:-:S04]  /*0080*/  IMAD R4, R4, 0x400, R3 ;  /* 0x0000040004047824 */ /* 0x001fc800078e0203 */
[----:B------:R-:W-:-:S04]  /*0090*/  IMAD.WIDE R2, R4, R7, c[0x0][0x178] ;  /* 0x00005e0004027625 */ /* 0x000fc800078e0207 */
[----:B------:R-:W-:Y:S01]  /*00a0*/  IMAD.WIDE R6, R4, R7, c[0x0][0x170] ;  /* 0x00005c0004067625 */ /* 0x000fe200078e0207 */
[----:B------:R0:W5:Y:S04]  /*00b0*/  LDG.E.CONSTANT R5, [R2.64] ;  /* 0x0000000402057981 */ /* 0x000168000c1e9900 */
[----:B------:R0:W5:Y:S01]  /*00c0*/  LDG.E.CONSTANT R0, [R6.64] ;  /* 0x0000000406007981 */ /* 0x000162000c1e9900 */
[----:B--2---:R-:W-:Y:S01]  /*00d0*/  IADD3 R10, R8, -0xd000000, RZ ;  /* 0xf3000000080a7810 */ /* 0x004fe20007ffe0ff */
[----:B------:R0:W1:Y:S03]  /*00e0*/  MUFU.RSQ R11, R8 ;  /* 0x00000008000b7308 */ /* 0x0000660000001400 */
[----:B------:R-:W-:-:S13]  /*00f0*/  ISETP.GT.U32.AND P0, PT, R10, 0x727fffff, PT ;  /* 0x727fffff0a00780c */ /* 0x000fda0003f04070 */
[----:B------:R-:W-:Y:S05]  /*0100*/  @!P0 BRA `(.L_x_49) ;  /* 0x0000004000008947 */ /* 0x000fea0003800000 */
[----:B01----:R-:W-:Y:S02]  /*0110*/  MOV R9, 0x130 ;  /* 0x0000013000097802 */ /* 0x003fe40000000f00 */
[----:B-----5:R-:W-:Y:S05]  /*0120*/  CALL.REL.NOINC `($__internal_2_$__cuda_sm20_sqrt_rn_f32_slowpath) ;  /* 0x000001a000007944 */ /* 0x020fea0003c00000 */
[----:B------:R-:W-:Y:S01]  /*0130*/  IMAD.MOV.U32 R2, RZ, RZ, R8 ;  /* 0x000000ffff027224 */ /* 0x000fe200078e0008 */
[----:B------:R-:W-:Y:S05]  /*0140*/  BRA `(.L_x_50) ;  /* 0x0000004000007947 */ /* 0x000fea0003800000 */
.L_x_49:
[----:B01----:R-:W-:Y:S01]  /*0150*/  FMUL.FTZ R3, R8, R11 ;  /* 0x0000000b08037220 */ /* 0x003fe20000410000 */
[----:B------:R-:W-:-:S03]  /*0160*/  FMUL.FTZ R11, R11, 0.5 ;  /* 0x3f0000000b0b7820 */ /* 0x000fc60000410000 */
[----:B------:R-:W-:-:S04]  /*0170*/  FFMA R2, -R3, R3, R8 ;  /* 0x0000000303027223 */ /* 0x000fc80000000108 */
[----:B------:R-:W-:Y:S01]  /*0180*/  FFMA R2, R2, R11, R3 ;  /* 0x0000000b02027223 */ /* 0x000fe20000000003 */
.L_x_50:
[----:B------:R-:W-:Y:S01]  /*0190*/  IMAD.MOV.U32 R3, RZ, RZ, 0x3cb504f5 ;  /* 0x3cb504f5ff037424 */ /* 0x000fe200078e00ff */
[----:B------:R-:W-:Y:S03]  /*01a0*/  BSSY B0, `(.L_x_51) ;  /* 0x000000d000007945 */ /* 0x000fe60003800000 */
[----:B------:R-:W-:-:S04]  /*01b0*/  FFMA R7, R2, R3, 9.9999997473787516356e-06 ;  /* 0x3727c5ac02077423 */ /* 0x000fc80000000003 */
[----:B------:R-:W0:Y:S08]  /*01c0*/  MUFU.RCP R2, R7 ;  /* 0x0000000700027308 */ /* 0x000e300000001000 */
[----:B-----5:R-:W1:Y:S01]  /*01d0*/  FCHK P0, R0, R7 ;  /* 0x0000000700007302 */ /* 0x020e620000000000 */
[----:B0-----:R-:W-:-:S04]  /*01e0*/  FFMA R3, -R7, R2, 1 ;  /* 0x3f80000007037423 */ /* 0x001fc80000000102 */
[----:B------:R-:W-:-:S04]  /*01f0*/  FFMA R3, R2, R3, R2 ;  /* 0x0000000302037223 */ /* 0x000fc80000000002 */
[----:B------:R-:W-:-:S04]  /*0200*/  FFMA R2, R0, R3, RZ ;  /* 0x0000000300027223 */ /* 0x000fc800000000ff */
[----:B------:R-:W-:-:S04]  /*0210*/  FFMA R6, -R7, R2, R0 ;  /* 0x0000000207067223 */ /* 0x000fc80000000100 */
[----:B------:R-:W-:Y:S01]  /*0220*/  FFMA R2, R3, R6, R2 ;  /* 0x0000000603027223 */ /* 0x000fe20000000002 */
[----:B-1----:R-:W-:Y:S05]  /*0230*/  @!P0 BRA `(.L_x_52) ;  /* 0x0000003000008947 */ /* 0x002fea0003800000 */
[----:B------:R-:W-:Y:S02]  /*0240*/  MOV R10, 0x260 ;  /* 0x00000260000a7802 */ /* 0x000fe40000000f00 */
[----:B------:R-:W-:Y:S05]  /*0250*/  CALL.REL.NOINC `($__internal_3_$__cuda_sm3x_div_rn_noftz_f32_slowpath) ;  /* 0x000001e000007944 */ /* 0x000fea0003c00000 */
[----:B------:R-:W-:Y:S02]  /*0260*/  IMAD.MOV.U32 R2, RZ, RZ, R0 ;  /* 0x000000ffff027224 */ /* 0x000fe400078e0000 */
.L_x_52:
[----:B------:R-:W-:Y:S05]  /*0270*/  BSYNC B0 ;  /* 0x0000000000007941 */ /* 0x000fea0003800000 */
.L_x_51:
[----:B------:R-:W-:Y:S01]  /*0280*/  IMAD.MOV.U32 R7, RZ, RZ, 0x4 ;  /* 0x00000004ff077424 */ /* 0x000fe200078e00ff */
[----:B------:R-:W-:-:S03]  /*0290*/  FMUL R3, R5, R2 ;  /* 0x0000000205037220 */ /* 0x000fc60000400000 */
[----:B------:R-:W-:-:S05]  /*02a0*/  IMAD.WIDE R4, R4, R7, c[0x0][0x160] ;  /* 0x0000580004047625 */ /* 0x000fca00078e0207 */
[----:B------:R-:W-:Y:S01]  /*02b0*/  STG.E [R4.64], R3 ;  /* 0x0000000304007986 */ /* 0x000fe2000c101904 */
[----:B------:R-:W-:Y:S05]  /*02c0*/  EXIT ;  /* 0x000000000000794d */ /* 0x000fea0003800000 */
        .weak           $__internal_2_$__cuda_sm20_sqrt_rn_f32_slowpath
        .type           $__internal_2_$__cuda_sm20_sqrt_rn_f32_slowpath,@function
        .size           $__internal_2_$__cuda_sm20_sqrt_rn_f32_slowpath,($__internal_3_$__cuda_sm3x_div_rn_noftz_f32_slowpath - $__internal_2_$__cuda_sm20_sqrt_rn_f32_slowpath)
$__internal_2_$__cuda_sm20_sqrt_rn_f32_slowpath:
[----:B------:R-:W-:-:S13]  /*02d0*/  LOP3.LUT P0, RZ, R8, 0x7fffffff, RZ, 0xc0, !PT ;  /* 0x7fffffff08ff7812 */ /* 0x000fda000780c0ff */
[----:B------:R-:W-:Y:S05]  /*02e0*/  @!P0 BRA `(.L_x_53) ;  /* 0x0000012000008947 */ /* 0x000fea0003800000 */
[----:B------:R-:W-:Y:S02]  /*02f0*/  FSETP.GEU.FTZ.AND P0, PT, R8, RZ, PT ;  /* 0x000000ff0800720b */ /* 0x000fe40003f1e000 */
[----:B------:R-:W-:-:S11]  /*0300*/  MOV R2, R8 ;  /* 0x0000000800027202 */ /* 0x000fd60000000f00 */
[----:B------:R-:W-:Y:S01]  /*0310*/  @!P0 IMAD.MOV.U32 R8, RZ, RZ, 0x7fffffff ;  /* 0x7fffffffff088424 */ /* 0x000fe200078e00ff */
[----:B------:R-:W-:Y:S05]  /*0320*/  @!P0 BRA `(.L_x_53) ;  /* 0x000000e000008947 */ /* 0x000fea0003800000 */
[----:B------:R-:W-:-:S13]  /*0330*/  FSETP.GTU.FTZ.AND P0, PT, |R2|, +INF , PT ;  /* 0x7f8000000200780b */ /* 0x000fda0003f1c200 */
[----:B------:R-:W-:Y:S01]  /*0340*/  @P0 FADD.FTZ R8, R2, 1 ;  /* 0x3f80000002080421 */ /* 0x000fe20000010000 */
[----:B------:R-:W-:Y:S05]  /*0350*/  @P0 BRA `(.L_x_53) ;  /* 0x000000b000000947 */ /* 0x000fea0003800000 */
[----:B------:R-:W-:-:S13]  /*0360*/  FSETP.NEU.FTZ.AND P0, PT, |R2|, +INF , PT ;  /* 0x7f8000000200780b */ /* 0x000fda0003f1d200 */
[----:B------:R-:W-:Y:S01]  /*0370*/  @!P0 IMAD.MOV.U32 R8, RZ, RZ, R2 ;  /* 0x000000ffff088224 */ /* 0x000fe200078e0002 */
[----:B------:R-:W-:Y:S05]  /*0380*/  @!P0 BRA `(.L_x_53) ;  /* 0x0000008000008947 */ /* 0x000fea0003800000 */
[----:B------:R-:W-:-:S04]  /*0390*/  FFMA R2, R2, 1.84467440737095516160e+19, RZ ;  /* 0x5f80000002027823 */ /* 0x000fc800000000ff */
[----:B------:R-:W0:Y:S02]  /*03a0*/  MUFU.RSQ R3, R2 ;  /* 0x0000000200037308 */ /* 0x000e240000001400 */
[----:B0-----:R-:W-:Y:S01]  /*03b0*/  FMUL.FTZ R7, R2, R3 ;  /* 0x0000000302077220 */ /* 0x001fe20000410000 */
[----:B------:R-:W-:-:S03]  /*03c0*/  FMUL.FTZ R3, R3, 0.5 ;  /* 0x3f00000003037820 */ /* 0x000fc60000410000 */
[----:B------:R-:W-:-:S04]  /*03d0*/  FADD.FTZ R6, -R7, -RZ ;  /* 0x800000ff07067221 */ /* 0x000fc80000010100 */
[----:B------:R-:W-:-:S04]  /*03e0*/  FFMA R6, R7, R6, R2 ;  /* 0x0000000607067223 */ /* 0x000fc80000000002 */
[----:B------:R-:W-:-:S04]  /*03f0*/  FFMA R3, R6, R3, R7 ;  /* 0x0000000306037223 */ /* 0x000fc80000000007 */
[----:B------:R-:W-:Y:S01]  /*0400*/  FMUL.FTZ R8, R3, 2.3283064365386962891e-10 ;  /* 0x2f80000003087820 */ /* 0x000fe20000410000 */
.L_x_53:
[----:B------:R-:W-:Y:S02]  /*0410*/  IMAD.MOV.U32 R2, RZ, RZ, R9 ;  /* 0x000000ffff027224 */ /* 0x000fe400078e0009 */
[----:B------:R-:W-:-:S04]  /*0420*/  IMAD.MOV.U32 R3, RZ, RZ, 0x0 ;  /* 0x00000000ff037424 */ /* 0x000fc800078e00ff */
[----:B------:R-:W-:Y:S05]  /*0430*/  RET.REL.NODEC R2 `(tvmgen_default_fused_sqrt_multiply_add_divide_multiply_reshape_kernel) ;  /* 0xfffffbc002007950 */ /* 0x000fea0003c3ffff */
        .weak           $__internal_3_$__cuda_sm3x_div_rn_noftz_f32_slowpath
        .type           $__internal_3_$__cuda_sm3x_div_rn_noftz_f32_slowpath,@function
        .size           $__internal_3_$__cuda_sm3x_div_rn_noftz_f32_slowpath,(.L_x_149 - $__internal_3_$__cuda_sm3x_div_rn_noftz_f32_slowpath)
$__internal_3_$__cuda_sm3x_div_rn_noftz_f32_slowpath:
[----:B------:R-:W-:Y:S01]  /*0440*/  SHF.R.U32.HI R3, RZ, 0x17, R7 ;  /* 0x00000017ff037819 */ /* 0x000fe20000011607 */
[----:B------:R-:W-:Y:S01]  /*0450*/  BSSY B1, `(.L_x_54) ;  /* 0x0000064000017945 */ /* 0x000fe20003800000 */
[--C-:B------:R-:W-:Y:S01]  /*0460*/  SHF.R.U32.HI R2, RZ, 0x17, R0.reuse ;  /* 0x00000017ff027819 */ /* 0x100fe20000011600 */
[----:B------:R-:W-:Y:S01]  /*0470*/  IMAD.MOV.U32 R6, RZ, RZ, R0 ;  /* 0x000000ffff067224 */ /* 0x000fe200078e0000 */
[----:B------:R-:W-:Y:S02]  /*0480*/  LOP3.LUT R12, R3, 0xff, RZ, 0xc0, !PT ;  /* 0x000000ff030c7812 */ /* 0x000fe400078ec0ff */
        /* <DEDUP_REMOVED lines=8> */
[----:B------:R-:W-:Y:S02]  /*0510*/  FSETP.GTU.FTZ.AND P1, PT, |R7|, +INF , PT ;  /* 0x7f8000000700780b */ /* 0x000fe40003f3c200 */
[----:B------:R-:W-:Y:S02]  /*0520*/  MOV R3, R7 ;  /* 0x0000000700037202 */ /* 0x000fe40000000f00 */
        /* <DEDUP_REMOVED lines=21> */
.L_x_55:
[----:B------:R-:W-:Y:S01]  /*0680*/  LEA R0, R12, 0xc0800000, 0x17 ;  /* 0xc08000000c007811 */ /* 0x000fe200078eb8ff */
[----:B------:R-:W-:Y:S01]  /*0690*/  BSSY B2, `(.L_x_60) ;  /* 0x0000036000027945 */ /* 0x000fe20003800000 */
[----:B------:R-:W-:-:S03]  /*06a0*/  IADD3 R3, R2, -0x7f, RZ ;  /* 0xffffff8102037810 */ /* 0x000fc60007ffe0ff */
[----:B------:R-:W-:Y:S02]  /*06b0*/  IMAD.IADD R7, R7, 0x1, -R0 ;  /* 0x0000000107077824 */ /* 0x000fe400078e0a00 */
[C---:B------:R-:W-:Y:S01]  /*06c0*/  IMAD R0, R3.reuse, -0x800000, R6 ;  /* 0xff80000003007824 */ /* 0x040fe200078e0206 */
[----:B------:R-:W-:Y:S01]  /*06d0*/  IADD3 R3, R3, 0x7f, -R12 ;  /* 0x0000007f03037810 */ /* 0x000fe20007ffe80c */
[----:B------:R-:W0:Y:S01]  /*06e0*/  MUFU.RCP R9, R7 ;  /* 0x0000000700097308 */ /* 0x000e220000001000 */
[----:B------:R-:W-:-:S03]  /*06f0*/  FADD.FTZ R11, -R7, -RZ ;  /* 0x800000ff070b7221 */ /* 0x000fc60000010100 */
[----:B------:R-:W-:Y:S01]  /*0700*/  IMAD.IADD R3, R3, 0x1, R8 ;  /* 0x0000000103037824 */ /* 0x000fe200078e0208 */
        /* <DEDUP_REMOVED lines=20> */
[CCC-:B------:R-:W-:Y:S01]  /*0850*/  FFMA.RZ R0, R13.reuse, R11.reuse, R14.reuse ;  /* 0x0000000b0d007223 */ /* 0x1c0fe2000000c00e */
[C---:B------:R-:W-:Y:S01]  /*0860*/  IADD3 R7, R8.reuse, 0x20, RZ ;  /* 0x0000002008077810 */ /* 0x040fe20007ffe0ff */
[CCC-:B------:R-:W-:Y:S01]  /*0870*/  FFMA.RM R3, R13.reuse, R11.reuse, R14.reuse ;  /* 0x0000000b0d037223 */ /* 0x1c0fe2000000400e */
[----:B------:R-:W-:Y:S02]  /*0880*/  ISETP.NE.AND P2, PT, R8, RZ, PT ;  /* 0x000000ff0800720c */ /* 0x000fe40003f45270 */
[----:B------:R-:W-:Y:S01]  /*0890*/  LOP3.LUT R6, R0, 0x7fffff, RZ, 0xc0, !PT ;  /* 0x007fffff00067812 */ /* 0x000fe200078ec0ff */
[----:B------:R-:W-:Y:S01]  /*08a0*/  FFMA.RP R0, R13, R11, R14 ;  /* 0x0000000b0d007223 */ /* 0x000fe2000000800e */
[----:B------:R-:W-:Y:S01]  /*08b0*/  ISETP.NE.AND P1, PT, R8, RZ, PT ;  /* 0x000000ff0800720c */ /* 0x000fe20003f25270 */
[----:B------:R-:W-:Y:S01]  /*08c0*/  IMAD.MOV R8, RZ, RZ, -R8 ;  /* 0x000000ffff087224 */ /* 0x000fe200078e0a08 */
[----:B------:R-:W-:Y:S02]  /*08d0*/  LOP3.LUT R6, R6, 0x800000, RZ, 0xfc, !PT ;  /* 0x0080000006067812 */ /* 0x000fe400078efcff */
[----:B------:R-:W-:-:S02]  /*08e0*/  FSETP.NEU.FTZ.AND P0, PT, R0, R3, PT ;  /* 0x000000030000720b */ /* 0x000fc40003f1d000 */
[----:B------:R-:W-:Y:S02]  /*08f0*/  SHF.L.U32 R7, R6, R7, RZ ;  /* 0x0000000706077219 */ /* 0x000fe400000006ff */
[----:B------:R-:W-:Y:S02]  /*0900*/  SEL R3, R8, RZ, P2 ;  /* 0x000000ff08037207 */ /* 0x000fe40001000000 */
[----:B------:R-:W-:Y:S02]  /*0910*/  ISETP.NE.AND P1, PT, R7, RZ, P1 ;  /* 0x000000ff0700720c */ /* 0x000fe40000f25270 */
[----:B------:R-:W-:Y:S02]  /*0920*/  SHF.R.U32.HI R3, RZ, R3, R6 ;  /* 0x00000003ff037219 */ /* 0x000fe40000011606 */
[----:B------:R-:W-:Y:S02]  /*0930*/  PLOP3.LUT P0, PT, P0, P1, PT, 0xa8, 0x0 ;  /* 0x000000000000781c */ /* 0x000fe40000703570 */
[----:B------:R-:W-:-:S02]  /*0940*/  SHF.R.U32.HI R7, RZ, 0x1, R3 ;  /* 0x00000001ff077819 */ /* 0x000fc40000011603 */
[----:B------:R-:W-:-:S04]  /*0950*/  SEL R0, RZ, 0x1, !P0 ;  /* 0x00000001ff007807 */ /* 0x000fc80004000000 */
[----:B------:R-:W-:-:S04]  /*0960*/  LOP3.LUT R0, R0, 0x1, R7, 0xf8, !PT ;  /* 0x0000000100007812 */ /* 0x000fc800078ef807 */
[----:B------:R-:W-:-:S04]  /*0970*/  LOP3.LUT R0, R0, R3, RZ, 0xc0, !PT ;  /* 0x0000000300007212 */ /* 0x000fc800078ec0ff */
[----:B------:R-:W-:-:S04]  /*0980*/  IADD3 R7, R7, R0, RZ ;  /* 0x0000000007077210 */ /* 0x000fc80007ffe0ff */
[----:B------:R-:W-:Y:S01]  /*0990*/  LOP3.LUT R2, R7, R2, RZ, 0xfc, !PT ;  /* 0x0000000207027212 */ /* 0x000fe200078efcff */
[----:B------:R-:W-:Y:S05]  /*09a0*/  BRA `(.L_x_63) ;  /* 0x0000004000007947 */ /* 0x000fea0003800000 */
.L_x_62:
[----:B------:R-:W-:-:S04]  /*09b0*/  LOP3.LUT R2, R2, 0x80000000, RZ, 0xc0, !PT ;  /* 0x8000000002027812 */ /* 0x000fc800078ec0ff */
[----:B------:R-:W-:Y:S01]  /*09c0*/  LOP3.LUT R2, R2, 0x7f800000, RZ, 0xfc, !PT ;  /* 0x7f80000002027812 */ /* 0x000fe200078efcff */
[----:B------:R-:W-:Y:S05]  /*09d0*/  BRA `(.L_x_63) ;  /* 0x0000001000007947 */ /* 0x000fea0003800000 */
.L_x_61:
[----:B------:R-:W-:Y:S02]  /*09e0*/  IMAD R2, R3, 0x800000, R2 ;  /* 0x0080000003027824 */ /* 0x000fe400078e0202 */
.L_x_63:
[----:B------:R-:W-:Y:S05]  /*09f0*/  BSYNC B2 ;  /* 0x0000000000027941 */ /* 0x000fea0003800000 */
.L_x_60:
[----:B------:R-:W-:Y:S05]  /*0a00*/  BRA `(.L_x_64) ;  /* 0x0000008000007947 */ /* 0x000fea0003800000 */
.L_x_59:
[----:B------:R-:W-:-:S04]  /*0a10*/  LOP3.LUT R2, R7, 0x80000000, R6, 0x48, !PT ;  /* 0x8000000007027812 */ /* 0x000fc800078e4806 */
[----:B------:R-:W-:Y:S01]  /*0a20*/  LOP3.LUT R2, R2, 0x7f800000, RZ, 0xfc, !PT ;  /* 0x7f80000002027812 */ /* 0x000fe200078efcff */
[----:B------:R-:W-:Y:S05]  /*0a30*/  BRA `(.L_x_64) ;  /* 0x0000005000007947 */ /* 0x000fea0003800000 */
.L_x_58:
[----:B------:R-:W-:Y:S01]  /*0a40*/  LOP3.LUT R2, R7, 0x80000000, R6, 0x48, !PT ;  /* 0x8000000007027812 */ /* 0x000fe200078e4806 */
[----:B------:R-:W-:Y:S05]  /*0a50*/  BRA `(.L_x_64) ;  /* 0x0000003000007947 */ /* 0x000fea0003800000 */
.L_x_57:
[----:B------:R-:W0:Y:S01]  /*0a60*/  MUFU.RSQ R2, -QNAN ;  /* 0xffc0000000027908 */ /* 0x000e220000001400 */
[----:B------:R-:W-:Y:S05]  /*0a70*/  BRA `(.L_x_64) ;  /* 0x0000001000007947 */ /* 0x000fea0003800000 */
.L_x_56:
[----:B------:R-:W-:Y:S02]  /*0a80*/  FADD.FTZ R2, R0, R3 ;  /* 0x0000000300027221 */ /* 0x000fe40000010000 */
.L_x_64:
[----:B------:R-:W-:Y:S05]  /*0a90*/  BSYNC B1 ;  /* 0x0000000000017941 */ /* 0x000fea0003800000 */
.L_x_54:
[----:B0-----:R-:W-:Y:S02]  /*0aa0*/  IMAD.MOV.U32 R0, RZ, RZ, R2 ;  /* 0x000000ffff007224 */ /* 0x001fe400078e0002 */
[----:B------:R-:W-:Y:S02]  /*0ab0*/  IMAD.MOV.U32 R2, RZ, RZ, R10 ;  /* 0x000000ffff027224 */ /* 0x000fe400078e000a */
[----:B------:R-:W-:-:S04]  /*0ac0*/  IMAD.MOV.U32 R3, RZ, RZ, 0x0 ;  /* 0x00000000ff037424 */ /* 0x000fc800078e00ff */
[----:B------:R-:W-:Y:S05]  /*0ad0*/  RET.REL.NODEC R2 `(tvmgen_default_fused_sqrt_multiply_add_divide_multiply_reshape_kernel) ;  /* 0xfffff52002007950 */ /* 0x000fea0003c3ffff */
.L_x_65:
        /* <DEDUP_REMOVED lines=10> */
.L_x_149:


//--------------------- .text.tvmgen_default_fused_multiply_sum_kernel --------------------------
	.section	.text.tvmgen_default_fused_multiply_sum_kernel,"ax",@progbits
	.sectioninfo	@"SHI_REGISTERS=15"
	.align	128
        .global         tvmgen_default_fused_multiply_sum_kernel
        .type           tvmgen_default_fused_multiply_sum_kernel,@function
        .size           tvmgen_default_fused_multiply_sum_kernel,(.L_x_173 - tvmgen_default_fused_multiply_sum_kernel)
        .other          tvmgen_default_fused_multiply_sum_kernel,@"STO_CUDA_ENTRY STV_DEFAULT"
tvmgen_default_fused_multiply_sum_kernel:
.text.tvmgen_default_fused_multiply_sum_kernel:
[----:B------:R-:W-:Y:S02]  /*0000*/  MOV R1, c[0x0][0x28] ;  /* 0x00000a0000017a02 */ /* 0x000fe40000000f00 */
[----:B------:R-:W0:Y:S01]  /*0010*/  S2R R2, SR_TID.Y ;  /* 0x0000000000027919 */ /* 0x000e220000002200 */
[----:B------:R-:W-:Y:S01]  /*0020*/  MOV R5, 0x4 ;  /* 0x0000000400057802 */ /* 0x000fe20000000f00 */
[----:B------:R-:W-:Y:S01]  /*0030*/  ULDC.64 UR6, c[0x0][0x118] ;  /* 0x0000460000067ab9 */ /* 0x000fe20000000a00 */
[----:B------:R-:W-:Y:S01]  /*0040*/  BSSY B0, `(.L_x_66) ;  /* 0x000000b000007945 */ /* 0x000fe20003800000 */
[----:B------:R-:W1:Y:S01]  /*0050*/  S2R R3, SR_TID.X ;  /* 0x0000000000037919 */ /* 0x000e620000002100 */
[----:B------:R-:W-:Y:S02]  /*0060*/  MOV R0, RZ ;  /* 0x000000ff00007202 */ /* 0x000fe40000000f00 */
[C---:B0-----:R-:W-:Y:S02]  /*0070*/  ISETP.GT.AND P0, PT, R2.reuse, RZ, PT ;  /* 0x000000ff0200720c */ /* 0x041fe40003f04270 */
[----:B-1----:R-:W-:-:S05]  /*0080*/  LEA R4, R2, R3, 0xb ;  /* 0x0000000302047211 */ /* 0x002fca00078e58ff */
[----:B------:R-:W-:-:S06]  /*0090*/  IMAD.WIDE R6, R4, R5, c[0x0][0x168] ;  /* 0x00005a0004067625 */ /* 0x000fcc00078e0205 */
[----:B------:R-:W-:Y:S05]  /*00a0*/  @P0 BRA `(.L_x_67) ;  /* 0x0000004000000947 */ /* 0x000fea0003800000 */
[----:B------:R-:W2:Y:S04]  /*00b0*/  LDG.E.CONSTANT R0, [R6.64] ;  /* 0x0000000606007981 */ /* 0x000ea8000c1e9900 */
[----:B------:R-:W3:Y:S01]  /*00c0*/  LDG.E.CONSTANT R9, [R6.64+0x80] ;  /* 0x0000800606097981 */ /* 0x000ee2000c1e9900 */
[----:B--2---:R-:W-:-:S04]  /*00d0*/  FFMA R0, R0, R0, RZ ;  /* 0x0000000000007223 */ /* 0x004fc800000000ff */
[----:B---3--:R-:W-:Y:S02]  /*00e0*/  FFMA R0, R9, R9, R0 ;  /* 0x0000000909007223 */ /* 0x008fe40000000000 */
.L_x_67:
[----:B------:R-:W-:Y:S05]  /*00f0*/  BSYNC B0 ;  /* 0x0000000000007941 */ /* 0x000fea0003800000 */
.L_x_66:
[----:B------:R-:W-:Y:S01]  /*0100*/  BSSY B1, `(.L_x_68) ;  /* 0x000002f000017945 */ /* 0x000fe20003800000 */
[----:B------:R-:W-:Y:S01]  /*0110*/  BSSY B0, `(.L_x_69) ;  /* 0x000002b000007945 */ /* 0x000fe20003800000 */
[----:B------:R-:W-:Y:S05]  /*0120*/  @P0 BRA `(.L_x_70) ;  /* 0x0000005000000947 */ /* 0x000fea0003800000 */
[----:B------:R-:W2:Y:S02]  /*0130*/  LDG.E.CONSTANT R9, [R6.64+0x100] ;  /* 0x0001000606097981 */ /* 0x000ea4000c1e9900 */
[----:B--2---:R-:W-:Y:S01]  /*0140*/  FFMA R0, R9, R9, R0 ;  /* 0x0000000909007223 */ /* 0x004fe20000000000 */
[----:B------:R-:W-:Y:S05]  /*0150*/  @P0 BRA `(.L_x_71) ;  /* 0x0000005000000947 */ /* 0x000fea0003800000 */
[----:B------:R-:W2:Y:S02]  /*0160*/  LDG.E.CONSTANT R9, [R6.64+0x180] ;  /* 0x0001800606097981 */ /* 0x000ea4000c1e9900 */
[----:B--2---:R-:W-:Y:S02]  /*0170*/  FFMA R0, R9, R9, R0 ;  /* 0x0000000909007223 */ /* 0x004fe40000000000 */
.L_x_70:
[----:B------:R-:W-:Y:S05]  /*0180*/  @P0 BRA `(.L_x_72) ;  /* 0x0000005000000947 */ /* 0x000fea0003800000 */
[----:B------:R-:W2:Y:S02]  /*0190*/  LDG.E.CONSTANT R9, [R6.64+0x200] ;  /* 0x0002000606097981 */ /* 0x000ea4000c1e9900 */
[----:B--2---:R-:W-:Y:S02]  /*01a0*/  FFMA R0, R9, R9, R0 ;  /* 0x0000000909007223 */ /* 0x004fe40000000000 */
.L_x_71:
[----:B------:R-:W-:Y:S05]  /*01b0*/  @P0 BRA `(.L_x_73) ;  /* 0x0000005000000947 */ /* 0x000fea0003800000 */
[----:B------:R-:W2:Y:S02]  /*01c0*/  LDG.E.CONSTANT R9, [R6.64+0x280] ;  /* 0x0002800606097981 */ /* 0x000ea4000c1e9900 */
[----:B--2---:R-:W-:-:S02]  /*01d0*/  FFMA R0, R9, R9, R0 ;  /* 0x0000000909007223 */ /* 0x004fc40000000000 */
.L_x_72:
[----:B------:R-:W-:Y:S05]  /*01e0*/  @P0 BRA `(.L_x_74) ;  /* 0x0000005000000947 */ /* 0x000fea0003800000 */
[----:B------:R-:W2:Y:S02]  /*01f0*/  LDG.E.CONSTANT R9, [R6.64+0x300] ;  /* 0x0003000606097981 */ /* 0x000ea4000c1e9900 */
[----:B--2---:R-:W-:-:S02]  /*0200*/  FFMA R0, R9, R9, R0 ;  /* 0x0000000909007223 */ /* 0x004fc40000000000 */
.L_x_73:
[----:B------:R-:W-:Y:S05]  /*0210*/  @P0 BRA `(.L_x_75) ;  /* 0x0000005000000947 */ /* 0x000fea0003800000 */
[----:B------:R-:W2:Y:S02]  /*0220*/  LDG.E.CONSTANT R9, [R6.64+0x380] ;  /* 0x0003800606097981 */ /* 0x000ea4000c1e9900 */
[----:B--2---:R-:W-:-:S02]  /*0230*/  FFMA R0, R9, R9, R0 ;  /* 0x0000000909007223 */ /* 0x004fc40000000000 */
.L_x_74:
[----:B------:R-:W-:Y:S05]  /*0240*/  @P0 BRA `(.L_x_76) ;  /* 0x0000005000000947 */ /* 0x000fea0003800000 */
[----:B------:R-:W2:Y:S02]  /*0250*/  LDG.E.CONSTANT R9, [R6.64+0x400] ;  /* 0x0004000606097981 */ /* 0x000ea4000c1e9900 */
[----:B--2---:R-:W-:-:S02]  /*0260*/  FFMA R0, R9, R9, R0 ;  /* 0x0000000909007223 */ /* 0x004fc40000000000 */
.L_x_75:
[----:B------:R-:W-:Y:S05]  /*0270*/  @P0 BRA `(.L_x_77) ;  /* 0x0000005000000947 */ /* 0x000fea0003800000 */
[----:B------:R-:W2:Y:S02]  /*0280*/  LDG.E.CONSTANT R9, [R6.64+0x480] ;  /* 0x0004800606097981 */ /* 0x000ea4000c1e9900 */
[----:B--2---:R-:W-:-:S02]  /*0290*/  FFMA R0, R9, R9, R0 ;  /* 0x0000000909007223 */ /* 0x004fc40000000000 */
.L_x_76:
[----:B------:R-:W-:Y:S05]  /*02a0*/  @P0 BRA `(.L_x_78) ;  /* 0x0000005000000947 */ /* 0x000fea0003800000 */
[----:B------:R-:W2:Y:S02]  /*02b0*/  LDG.E.CONSTANT R9, [R6.64+0x500] ;  /* 0x0005000606097981 */ /* 0x000ea4000c1e9900 */
[----:B--2---:R-:W-:-:S02]  /*02c0*/  FFMA R0, R9, R9, R0 ;  /* 0x0000000909007223 */ /* 0x004fc40000000000 */
.L_x_77:
[----:B------:R-:W-:Y:S05]  /*02d0*/  @P0 BRA `(.L_x_79) ;  /* 0x0000005000000947 */ /* 0x000fea0003800000 */
[----:B------:R-:W2:Y:S02]  /*02e0*/  LDG.E.CONSTANT R9, [R6.64+0x580] ;  /* 0x0005800606097981 */ /* 0x000ea4000c1e9900 */
[----:B--2---:R-:W-:-:S02]  /*02f0*/  FFMA R0, R9, R9, R0 ;  /* 0x0000000909007223 */ /* 0x004fc40000000000 */
.L_x_78:
[----:B------:R-:W-:Y:S05]  /*0300*/  @P0 BRA `(.L_x_80) ;  /* 0x0000005000000947 */ /* 0x000fea0003800000 */
[----:B------:R-:W2:Y:S02]  /*0310*/  LDG.E.CONSTANT R9, [R6.64+0x600] ;  /* 0x0006000606097981 */ /* 0x000ea4000c1e9900 */
[----:B--2---:R-:W-:-:S02]  /*0320*/  FFMA R0, R9, R9, R0 ;  /* 0x0000000909007223 */ /* 0x004fc40000000000 */
.L_x_79:
[----:B------:R-:W-:Y:S05]  /*0330*/  @P0 BRA `(.L_x_81) ;  /* 0x0000006000000947 */ /* 0x000fea0003800000 */
[----:B------:R-:W2:Y:S02]  /*0340*/  LDG.E.CONSTANT R9, [R6.64+0x680] ;  /* 0x0006800606097981 */ /* 0x000ea4000c1e9900 */
[----:B--2---:R-:W-:-:S02]  /*0350*/  FFMA R0, R9, R9, R0 ;  /* 0x0000000909007223 */ /* 0x004fc40000000000 */
.L_x_80:
[----:B------:R-:W-:Y:S01]  /*0360*/  @P0 BREAK B0 ;  /* 0x0000000000000942 */ /* 0x000fe20003800000 */
[----:B------:R-:W-:Y:S05]  /*0370*/  @P0 BRA `(.L_x_82) ;  /* 0x0000007000000947 */ /* 0x000fea0003800000 */
[----:B------:R-:W2:Y:S02]  /*0380*/  LDG.E.CONSTANT R9, [R6.64+0x700] ;  /* 0x0007000606097981 */ /* 0x000ea4000c1e9900 */
[----:B--2---:R-:W-:-:S02]  /*0390*/  FFMA R0, R9, R9, R0 ;  /* 0x0000000909007223 */ /* 0x004fc40000000000 */
.L_x_81:
[----:B------:R-:W-:Y:S01]  /*03a0*/  @P0 BREAK B0 ;  /* 0x0000000000000942 */ /* 0x000fe20003800000 */
[----:B------:R-:W-:Y:S05]  /*03b0*/  @P0 BRA `(.L_x_82) ;  /* 0x0000003000000947 */ /* 0x000fea0003800000 */
[----:B------:R-:W-:Y:S05]  /*03c0*/  BSYNC B0 ;  /* 0x0000000000007941 */ /* 0x000fea0003800000 */
.L_x_69:
[----:B------:R-:W2:Y:S02]  /*03d0*/  LDG.E.CONSTANT R7, [R6.64+0x780] ;  /* 0x0007800606077981 */ /* 0x000ea4000c1e9900 */
[----:B--2---:R-:W-:-:S02]  /*03e0*/  FFMA R0, R7, R7, R0 ;  /* 0x0000000707007223 */ /* 0x004fc40000000000 */
.L_x_82:
[----:B------:R-:W-:Y:S05]  /*03f0*/  BSYNC B1 ;  /* 0x0000000000017941 */ /* 0x000fea0003800000 */
.L_x_68:
[----:B------:R-:W-:Y:S01]  /*0400*/  WARPSYNC 0xffffffff ;  /* 0xffffffff00007948 */ /* 0x000fe20003800000 */
[----:B------:R-:W-:Y:S01]  /*0410*/  ULDC.64 UR4, c[0x0][0x168] ;  /* 0x00005a0000047ab9 */ /* 0x000fe20000000a00 */
[----:B------:R-:W-:Y:S01]  /*0420*/  BSSY B1, `(.L_x_83) ;  /* 0x000000b000017945 */ /* 0x000fe20003800000 */
[----:B------:R-:W-:-:S04]  /*0430*/  UIADD3 UR4, UP0, UR4, 0x800, URZ ;  /* 0x0000080004047890 */ /* 0x000fc8000ff1e03f */
[----:B------:R-:W-:Y:S02]  /*0440*/  UIADD3.X UR5, URZ, UR5, URZ, UP0, !UPT ;  /* 0x000000053f057290 */ /* 0x000fe400087fe43f */
[----:B------:R-:W-:-:S04]  /*0450*/  MOV R6, UR4 ;  /* 0x0000000400067c02 */ /* 0x000fc80008000f00 */
[----:B------:R-:W-:-:S05]  /*0460*/  MOV R7, UR5 ;  /* 0x0000000500077c02 */ /* 0x000fca0008000f00 */
[----:B------:R-:W-:Y:S01]  /*0470*/  IMAD.WIDE R6, R4, 0x4, R6 ;  /* 0x0000000404067825 */ /* 0x000fe200078e0206 */
[----:B------:R-:W-:Y:S05]  /*0480*/  @P0 BRA `(.L_x_84) ;  /* 0x0000004000000947 */ /* 0x000fea0003800000 */
[----:B------:R-:W2:Y:S04]  /*0490*/  LDG.E.CONSTANT R9, [R6.64] ;  /* 0x0000000606097981 */ /* 0x000ea8000c1e9900 */
[----:B------:R-:W3:Y:S01]  /*04a0*/  LDG.E.CONSTANT R11, [R6.64+0x80] ;  /* 0x00008006060b7981 */ /* 0x000ee2000c1e9900 */
[----:B--2---:R-:W-:-:S04]  /*04b0*/  FFMA R0, R9, R9, R0 ;  /* 0x0000000909007223 */ /* 0x004fc80000000000 */
[----:B---3--:R-:W-:Y:S02]  /*04c0*/  FFMA R0, R11, R11, R0 ;  /* 0x0000000b0b007223 */ /* 0x008fe40000000000 */
.L_x_84:
[----:B------:R-:W-:Y:S05]  /*04d0*/  BSYNC B1 ;  /* 0x0000000000017941 */ /* 0x000fea0003800000 */
.L_x_83:
        /* <DEDUP_REMOVED lines=8> */
.L_x_87:
[----:B------:R-:W-:Y:S05]  /*0560*/  @P0 BRA `(.L_x_89) ;  /* 0x0000005000000947 */ /* 0x000fea0003800000 */
[----:B------:R-:W2:Y:S02]  /*0570*/  LDG.E.CONSTANT R9, [R6.64+0x200] ;  /* 0x0002000606097981 */ /* 0x000ea4000c1e9900 */
[----:B--2---:R-:W-:Y:S02]  /*0580*/  FFMA R0, R9, R9, R0 ;  /* 0x0000000909007223 */ /* 0x004fe40000000000 */
.L_x_88:
[----:B------:R-:W-:Y:S05]  /*0590*/  @P0 BRA `(.L_x_90) ;  /* 0x0000005000000947 */ /* 0x000fea0003800000 */
[----:B------:R-:W2:Y:S02]  /*05a0*/  LDG.E.CONSTANT R9, [R6.64+0x280] ;  /* 0x0002800606097981 */ /* 0x000ea4000c1e9900 */
[----:B--2---:R-:W-:-:S02]  /*05b0*/  FFMA R0, R9, R9, R0 ;  /* 0x0000000909007223 */ /* 0x004fc40000000000 */
.L_x_89:
[----:B------:R-:W-:Y:S05]  /*05c0*/  @P0 BRA `(.L_x_91) ;  /* 0x0000005000000947 */ /* 0x000fea0003800000 */
[----:B------:R-:W2:Y:S02]  /*05d0*/  LDG.E.CONSTANT R9, [R6.64+0x300] ;  /* 0x0003000606097981 */ /* 0x000ea4000c1e9900 */
[----:B--2---:R-:W-:-:S02]  /*05e0*/  FFMA R0, R9, R9, R0 ;  /* 0x0000000909007223 */ /* 0x004fc40000000000 */
.L_x_90:
[----:B------:R-:W-:Y:S05]  /*05f0*/  @P0 BRA `(.L_x_92) ;  /* 0x0000005000000947 */ /* 0x000fea0003800000 */
[----:B------:R-:W2:Y:S02]  /*0600*/  LDG.E.CONSTANT R9, [R6.64+0x380] ;  /* 0x0003800606097981 */ /* 0x000ea4000c1e9900 */
[----:B--2---:R-:W-:-:S02]  /*0610*/  FFMA R0, R9, R9, R0 ;  /* 0x0000000909007223 */ /* 0x004fc40000000000 */
.L_x_91:
[----:B------:R-:W-:Y:S05]  /*0620*/  @P0 BRA `(.L_x_93) ;  /* 0x0000005000000947 */ /* 0x000fea0003800000 */
[----:B------:R-:W2:Y:S02]  /*0630*/  LDG.E.CONSTANT R9, [R6.64+0x400] ;  /* 0x0004000606097981 */ /* 0x000ea4000c1e9900 */
[----:B--2---:R-:W-:-:S02]  /*0640*/  FFMA R0, R9, R9, R0 ;  /* 0x0000000909007223 */ /* 0x004fc40000000000 */
.L_x_92:
[----:B------:R-:W-:Y:S05]  /*0650*/  @P0 BRA `(.L_x_94) ;  /* 0x0000005000000947 */ /* 0x000fea0003800000 */
[----:B------:R-:W2:Y:S02]  /*0660*/  LDG.E.CONSTANT R9, [R6.64+0x480] ;  /* 0x0004800606097981 */ /* 0x000ea4000c1e9900 */
[----:B--2---:R-:W-:-:S02]  /*0670*/  FFMA R0, R9, R9, R0 ;  /* 0x0000000909007223 */ /* 0x004fc40000000000 */
.L_x_93:
[----:B------:R-:W-:Y:S05]  /*0680*/  @P0 BRA `(.L_x_95) ;  /* 0x0000005000000947 */ /* 0x000fea0003800000 */
[----:B------:R-:W2:Y:S02]  /*0690*/  LDG.E.CONSTANT R9, [R6.64+0x500] ;  /* 0x0005000606097981 */ /* 0x000ea4000c1e9900 */
[----:B--2---:R-:W-:-:S02]  /*06a0*/  FFMA R0, R9, R9, R0 ;  /* 0x0000000909007223 */ /* 0x004fc40000000000 */
.L_x_94:
[----:B------:R-:W-:Y:S05]  /*06b0*/  @P0 BRA `(.L_x_96) ;  /* 0x0000005000000947 */ /* 0x000fea0003800000 */
[----:B------:R-:W2:Y:S02]  /*06c0*/  LDG.E.CONSTANT R9, [R6.64+0x580] ;  /* 0x0005800606097981 */ /* 0x000ea4000c1e9900 */
[----:B--2---:R-:W-:-:S02]  /*06d0*/  FFMA R0, R9, R9, R0 ;  /* 0x0000000909007223 */ /* 0x004fc40000000000 */
.L_x_95:
[----:B------:R-:W-:Y:S05]  /*06e0*/  @P0 BRA `(.L_x_97) ;  /* 0x0000005000000947 */ /* 0x000fea0003800000 */
[----:B------:R-:W2:Y:S02]  /*06f0*/  LDG.E.CONSTANT R9, [R6.64+0x600] ;  /* 0x0006000606097981 */ /* 0x000ea4000c1e9900 */
[----:B--2---:R-:W-:-:S02]  /*0700*/  FFMA R0, R9, R9, R0 ;  /* 0x0000000909007223 */ /* 0x004fc40000000000 */
.L_x_96:
[----:B------:R-:W-:Y:S05]  /*0710*/  @P0 BRA `(.L_x_98) ;  /* 0x0000006000000947 */ /* 0x000fea0003800000 */
[----:B------:R-:W2:Y:S02]  /*0720*/  LDG.E.CONSTANT R9, [R6.64+0x680] ;  /* 0x0006800606097981 */ /* 0x000ea4000c1e9900 */
[----:B--2---:R-:W-:-:S02]  /*0730*/  FFMA R0, R9, R9, R0 ;  /* 0x0000000909007223 */ /* 0x004fc40000000000 */
.L_x_97:
[----:B------:R-:W-:Y:S01]  /*0740*/  @P0 BREAK B1 ;  /* 0x0000000000010942 */ /* 0x000fe20003800000 */
[----:B------:R-:W-:Y:S05]  /*0750*/  @P0 BRA `(.L_x_99) ;  /* 0x0000007000000947 */ /* 0x000fea0003800000 */
[----:B------:R-:W2:Y:S02]  /*0760*/  LDG.E.CONSTANT R9, [R6.64+0x700] ;  /* 0x0007000606097981 */ /* 0x000ea4000c1e9900 */
[----:B--2---:R-:W-:-:S02]  /*0770*/  FFMA R0, R9, R9, R0 ;  /* 0x0000000909007223 */ /* 0x004fc40000000000 */
.L_x_98:
[----:B------:R-:W-:Y:S01]  /*0780*/  @P0 BREAK B1 ;  /* 0x0000000000010942 */ /* 0x000fe20003800000 */
[----:B------:R-:W-:Y:S05]  /*0790*/  @P0 BRA `(.L_x_99) ;  /* 0x0000003000000947 */ /* 0x000fea0003800000 */
[----:B------:R-:W-:Y:S05]  /*07a0*/  BSYNC B1 ;  /* 0x0000000000017941 */ /* 0x000fea0003800000 */
.L_x_86:
[----:B------:R-:W2:Y:S02]  /*07b0*/  LDG.E.CONSTANT R9, [R6.64+0x780] ;  /* 0x0007800606097981 */ /* 0x000ea4000c1e9900 */
[----:B--2---:R-:W-:-:S02]  /*07c0*/  FFMA R0, R9, R9, R0 ;  /* 0x0000000909007223 */ /* 0x004fc40000000000 */
.L_x_99:
[----:B------:R-:W-:Y:S05]  /*07d0*/  BSYNC B2 ;  /* 0x0000000000027941 */ /* 0x000fea0003800000 */
.L_x_85:
[----:B------:R-:W-:Y:S01]  /*07e0*/  WARPSYNC 0xffffffff ;  /* 0xffffffff00007948 */ /* 0x000fe20003800000 */
[----:B------:R-:W-:Y:S01]  /*07f0*/  UIADD3 UR4, UP0, UR4, 0x800, URZ ;  /* 0x0000080004047890 */ /* 0x000fe2000ff1e03f */
[----:B------:R-:W-:Y:S03]  /*0800*/  BSSY B2, `(.L_x_100) ;  /* 0x0000007000027945 */ /* 0x000fe60003800000 */
[----:B------:R-:W-:Y:S01]  /*0810*/  UIADD3.X UR5, URZ, UR5, URZ, UP0, !UPT ;  /* 0x000000053f057290 */ /* 0x000fe200087fe43f */
[----:B------:R-:W-:Y:S06]  /*0820*/  @P0 BRA `(.L_x_101) ;  /* 0x0000004000000947 */ /* 0x000fec0003800000 */
[----:B------:R-:W2:Y:S04]  /*0830*/  LDG.E.CONSTANT R9, [R6.64+0x800] ;  /* 0x0008000606097981 */ /* 0x000ea8000c1e9900 */
[----:B------:R-:W3:Y:S01]  /*0840*/  LDG.E.CONSTANT R11, [R6.64+0x880] ;  /* 0x00088006060b7981 */ /* 0x000ee2000c1e9900 */
[----:B--2---:R-:W-:-:S04]  /*0850*/  FFMA R0, R9, R9, R0 ;  /* 0x0000000909007223 */ /* 0x004fc80000000000 */
[----:B---3--:R-:W-:Y:S02]  /*0860*/  FFMA R0, R11, R11, R0 ;  /* 0x0000000b0b007223 */ /* 0x008fe40000000000 */
.L_x_101:
[----:B------:R-:W-:Y:S05]  /*0870*/  BSYNC B2 ;  /* 0x0000000000027941 */ /* 0x000fea0003800000 */
.L_x_100:
        /* <DEDUP_REMOVED lines=8> */
.L_x_104:
[----:B------:R-:W-:Y:S05]  /*0900*/  @P0 BRA `(.L_x_106) ;  /* 0x0000005000000947 */ /* 0x000fea0003800000 */
[----:B------:R-:W2:Y:S02]  /*0910*/  LDG.E.CONSTANT R9, [R6.64+0xa00] ;  /* 0x000a000606097981 */ /* 0x000ea4000c1e9900 */
[----:B--2---:R-:W-:Y:S02]  /*0920*/  FFMA R0, R9, R9, R0 ;  /* 0x0000000909007223 */ /* 0x004fe40000000000 */
.L_x_105:
[----:B------:R-:W-:Y:S05]  /*0930*/  @P0 BRA `(.L_x_107) ;  /* 0x0000005000000947 */ /* 0x000fea0003800000 */
[----:B------:R-:W2:Y:S02]  /*0940*/  LDG.E.CONSTANT R9, [R6.64+0xa80] ;  /* 0x000a800606097981 */ /* 0x000ea4000c1e9900 */
[----:B--2---:R-:W-:-:S02]  /*0950*/  FFMA R0, R9, R9, R0 ;  /* 0x0000000909007223 */ /* 0x004fc40000000000 */
.L_x_106:
[----:B------:R-:W-:Y:S05]  /*0960*/  @P0 BRA `(.L_x_108) ;  /* 0x0000005000000947 */ /* 0x000fea0003800000 */
[----:B------:R-:W2:Y:S02]  /*0970*/  LDG.E.CONSTANT R9, [R6.64+0xb00] ;  /* 0x000b000606097981 */ /* 0x000ea4000c1e9900 */
[----:B--2---:R-:W-:-:S02]  /*0980*/  FFMA R0, R9, R9, R0 ;  /* 0x0000000909007223 */ /* 0x004fc40000000000 */
.L_x_107:
[----:B------:R-:W-:Y:S05]  /*0990*/  @P0 BRA `(.L_x_109) ;  /* 0x0000005000000947 */ /* 0x000fea0003800000 */
[----:B------:R-:W2:Y:S02]  /*09a0*/  LDG.E.CONSTANT R9, [R6.64+0xb80] ;  /* 0x000b800606097981 */ /* 0x000ea4000c1e9900 */
[----:B--2---:R-:W-:-:S02]  /*09b0*/  FFMA R0, R9, R9, R0 ;  /* 0x0000000909007223 */ /* 0x004fc40000000000 */
.L_x_108:
[----:B------:R-:W-:Y:S05]  /*09c0*/  @P0 BRA `(.L_x_110) ;  /* 0x0000005000000947 */ /* 0x000fea0003800000 */
[----:B------:R-:W2:Y:S02]  /*09d0*/  LDG.E.CONSTANT R9, [R6.64+0xc00] ;  /* 0x000c000606097981 */ /* 0x000ea4000c1e9900 */
[----:B--2---:R-:W-:-:S02]  /*09e0*/  FFMA R0, R9, R9, R0 ;  /* 0x0000000909007223 */ /* 0x004fc40000000000 */
.L_x_109:
[----:B------:R-:W-:Y:S05]  /*09f0*/  @P0 BRA `(.L_x_111) ;  /* 0x0000005000000947 */ /* 0x000fea0003800000 */
[----:B------:R-:W2:Y:S02]  /*0a00*/  LDG.E.CONSTANT R9, [R6.64+0xc80] ;  /* 0x000c800606097981 */ /* 0x000ea4000c1e9900 */
[----:B--2---:R-:W-:-:S02]  /*0a10*/  FFMA R0, R9, R9, R0 ;  /* 0x0000000909007223 */ /* 0x004fc40000000000 */
.L_x_110:
[----:B------:R-:W-:Y:S05]  /*0a20*/  @P0 BRA `(.L_x_112) ;  /* 0x0000005000000947 */ /* 0x000fea0003800000 */
[----:B------:R-:W2:Y:S02]  /*0a30*/  LDG.E.CONSTANT R9, [R6.64+0xd00] ;  /* 0x000d000606097981 */ /* 0x000ea4000c1e9900 */
[----:B--2---:R-:W-:-:S02]  /*0a40*/  FFMA R0, R9, R9, R0 ;  /* 0x0000000909007223 */ /* 0x004fc40000000000 */
.L_x_111:
[----:B------:R-:W-:Y:S05]  /*0a50*/  @P0 BRA `(.L_x_113) ;  /* 0x0000005000000947 */ /* 0x000fea0003800000 */
[----:B------:R-:W2:Y:S02]  /*0a60*/  LDG.E.CONSTANT R9, [R6.64+0xd80] ;  /* 0x000d800606097981 */ /* 0x000ea4000c1e9900 */
[----:B--2---:R-:W-:-:S02]  /*0a70*/  FFMA R0, R9, R9, R0 ;  /* 0x0000000909007223 */ /* 0x004fc40000000000 */
.L_x_112:
[----:B------:R-:W-:Y:S05]  /*0a80*/  @P0 BRA `(.L_x_114) ;  /* 0x0000005000000947 */ /* 0x000fea0003800000 */
[----:B------:R-:W2:Y:S02]  /*0a90*/  LDG.E.CONSTANT R9, [R6.64+0xe00] ;  /* 0x000e000606097981 */ /* 0x000ea4000c1e9900 */
[----:B--2---:R-:W-:-:S02]  /*0aa0*/  FFMA R0, R9, R9, R0 ;  /* 0x0000000909007223 */ /* 0x004fc40000000000 */
.L_x_113:
[----:B------:R-:W-:Y:S05]  /*0ab0*/  @P0 BRA `(.L_x_115) ;  /* 0x0000006000000947 */ /* 0x000fea0003800000 */
[----:B------:R-:W2:Y:S02]  /*0ac0*/  LDG.E.CONSTANT R9, [R6.64+0xe80] ;  /* 0x000e800606097981 */ /* 0x000ea4000c1e9900 */
[----:B--2---:R-:W-:-:S02]  /*0ad0*/  FFMA R0, R9, R9, R0 ;  /* 0x0000000909007223 */ /* 0x004fc40000000000 */
.L_x_114:
[----:B------:R-:W-:Y:S01]  /*0ae0*/  @P0 BREAK B2 ;  /* 0x0000000000020942 */ /* 0x000fe20003800000 */
[----:B------:R-:W-:Y:S05]  /*0af0*/  @P0 BRA `(.L_x_116) ;  /* 0x0000007000000947 */ /* 0x000fea0003800000 */
[----:B------:R-:W2:Y:S02]  /*0b00*/  LDG.E.CONSTANT R9, [R6.64+0xf00] ;  /* 0x000f000606097981 */ /* 0x000ea4000c1e9900 */
[----:B--2---:R-:W-:-:S02]  /*0b10*/  FFMA R0, R9, R9, R0 ;  /* 0x0000000909007223 */ /* 0x004fc40000000000 */
.L_x_115:
[----:B------:R-:W-:Y:S01]  /*0b20*/  @P0 BREAK B2 ;  /* 0x0000000000020942 */ /* 0x000fe20003800000 */
[----:B------:R-:W-:Y:S05]  /*0b30*/  @P0 BRA `(.L_x_116) ;  /* 0x0000003000000947 */ /* 0x000fea0003800000 */
[----:B------:R-:W-:Y:S05]  /*0b40*/  BSYNC B2 ;  /* 0x0000000000027941 */ /* 0x000fea0003800000 */
.L_x_103:
[----:B------:R-:W2:Y:S02]  /*0b50*/  LDG.E.CONSTANT R7, [R6.64+0xf80] ;  /* 0x000f800606077981 */ /* 0x000ea4000c1e9900 */
[----:B--2---:R-:W-:-:S02]  /*0b60*/  FFMA R0, R7, R7, R0 ;  /* 0x0000000707007223 */ /* 0x004fc40000000000 */
.L_x_116:
[----:B------:R-:W-:Y:S05]  /*0b70*/  BSYNC B3 ;  /* 0x0000000000037941 */ /* 0x000fea0003800000 */
.L_x_102:
[----:B------:R-:W-:Y:S01]  /*0b80*/  WARPSYNC 0xffffffff ;  /* 0xffffffff00007948 */ /* 0x000fe20003800000 */
[----:B------:R-:W-:Y:S01]  /*0b90*/  MOV R6, UR4 ;  /* 0x0000000400067c02 */ /* 0x000fe20008000f00 */
[----:B------:R-:W-:Y:S01]  /*0ba0*/  BSSY B3, `(.L_x_117) ;  /* 0x0000008000037945 */ /* 0x000fe20003800000 */
[----:B------:R-:W-:-:S05]  /*0bb0*/  MOV R7, UR5 ;  /* 0x0000000500077c02 */ /* 0x000fca0008000f00 */
[----:B------:R-:W-:Y:S01]  /*0bc0*/  IMAD.WIDE R6, R4, 0x4, R6 ;  /* 0x0000000404067825 */ /* 0x000fe200078e0206 */
[----:B------:R-:W-:Y:S05]  /*0bd0*/  @P0 BRA `(.L_x_118) ;  /* 0x0000004000000947 */ /* 0x000fea0003800000 */
[----:B------:R-:W2:Y:S04]  /*0be0*/  LDG.E.CONSTANT R9, [R6.64+0x800] ;  /* 0x0008000606097981 */ /* 0x000ea8000c1e9900 */
[----:B------:R-:W3:Y:S01]  /*0bf0*/  LDG.E.CONSTANT R11, [R6.64+0x880] ;  /* 0x00088006060b7981 */ /* 0x000ee2000c1e9900 */
[----:B--2---:R-:W-:-:S04]  /*0c00*/  FFMA R0, R9, R9, R0 ;  /* 0x0000000909007223 */ /* 0x004fc80000000000 */
[----:B---3--:R-:W-:Y:S02]  /*0c10*/  FFMA R0, R11, R11, R0 ;  /* 0x0000000b0b007223 */ /* 0x008fe40000000000 */
.L_x_118:
[----:B------:R-:W-:Y:S05]  /*0c20*/  BSYNC B3 ;  /* 0x0000000000037941 */ /* 0x000fea0003800000 */
.L_x_117:
        /* <DEDUP_REMOVED lines=8> */
.L_x_121:
[----:B------:R-:W-:Y:S05]  /*0cb0*/  @P0 BRA `(.L_x_123) ;  /* 0x0000005000000947 */ /* 0x000fea0003800000 */
[----:B------:R-:W2:Y:S02]  /*0cc0*/  LDG.E.CONSTANT R9, [R6.64+0xa00] ;  /* 0x000a000606097981 */ /* 0x000ea4000c1e9900 */
[----:B--2---:R-:W-:Y:S02]  /*0cd0*/  FFMA R0, R9, R9, R0 ;  /* 0x0000000909007223 */ /* 0x004fe40000000000 */
.L_x_122:
[----:B------:R-:W-:Y:S05]  /*0ce0*/  @P0 BRA `(.L_x_124) ;  /* 0x0000005000000947 */ /* 0x000fea0003800000 */
[----:B------:R-:W2:Y:S02]  /*0cf0*/  LDG.E.CONSTANT R9, [R6.64+0xa80] ;  /* 0x000a800606097981 */ /* 0x000ea4000c1e9900 */
[----:B--2---:R-:W-:-:S02]  /*0d00*/  FFMA R0, R9, R9, R0 ;  /* 0x0000000909007223 */ /* 0x004fc40000000000 */
.L_x_123:
[----:B------:R-:W-:Y:S05]  /*0d10*/  @P0 BRA `(.L_x_125) ;  /* 0x0000005000000947 */ /* 0x000fea0003800000 */
[----:B------:R-:W2:Y:S02]  /*0d20*/  LDG.E.CONSTANT R9, [R6.64+0xb00] ;  /* 0x000b000606097981 */ /* 0x000ea4000c1e9900 */
[----:B--2---:R-:W-:-:S02]  /*0d30*/  FFMA R0, R9, R9, R0 ;  /* 0x0000000909007223 */ /* 0x004fc40000000000 */
.L_x_124:
[----:B------:R-:W-:Y:S05]  /*0d40*/  @P0 BRA `(.L_x_126) ;  /* 0x0000005000000947 */ /* 0x000fea0003800000 */
[----:B------:R-:W2:Y:S02]  /*0d50*/  LDG.E.CONSTANT R9, [R6.64+0xb80] ;  /* 0x000b800606097981 */ /* 0x000ea4000c1e9900 */
[----:B--2---:R-:W-:-:S02]  /*0d60*/  FFMA R0, R9, R9, R0 ;  /* 0x0000000909007223 */ /* 0x004fc40000000000 */
.L_x_125:
[----:B------:R-:W-:Y:S05]  /*0d70*/  @P0 BRA `(.L_x_127) ;  /* 0x0000005000000947 */ /* 0x000fea0003800000 */
[----:B------:R-:W2:Y:S02]  /*0d80*/  LDG.E.CONSTANT R9, [R6.64+0xc00] ;  /* 0x000c000606097981 */ /* 0x000ea4000c1e9900 */
[----:B--2---:R-:W-:-:S02]  /*0d90*/  FFMA R0, R9, R9, R0 ;  /* 0x0000000909007223 */ /* 0x004fc40000000000 */
.L_x_126:
[----:B------:R-:W-:Y:S05]  /*0da0*/  @P0 BRA `(.L_x_128) ;  /* 0x0000005000000947 */ /* 0x000fea0003800000 */
[----:B------:R-:W2:Y:S02]  /*0db0*/  LDG.E.CONSTANT R9, [R6.64+0xc80] ;  /* 0x000c800606097981 */ /* 0x000ea4000c1e9900 */
[----:B--2---:R-:W-:-:S02]  /*0dc0*/  FFMA R0, R9, R9, R0 ;  /* 0x0000000909007223 */ /* 0x004fc40000000000 */
.L_x_127:
[----:B------:R-:W-:Y:S05]  /*0dd0*/  @P0 BRA `(.L_x_129) ;  /* 0x0000005000000947 */ /* 0x000fea0003800000 */
[----:B------:R-:W2:Y:S02]  /*0de0*/  LDG.E.CONSTANT R9, [R6.64+0xd00] ;  /* 0x000d000606097981 */ /* 0x000ea4000c1e9900 */
[----:B--2---:R-:W-:-:S02]  /*0df0*/  FFMA R0, R9, R9, R0 ;  /* 0x0000000909007223 */ /* 0x004fc40000000000 */
.L_x_128:
[----:B------:R-:W-:Y:S05]  /*0e00*/  @P0 BRA `(.L_x_130) ;  /* 0x0000005000000947 */ /* 0x000fea0003800000 */
[----:B------:R-:W2:Y:S02]  /*0e10*/  LDG.E.CONSTANT R9, [R6.64+0xd80] ;  /* 0x000d800606097981 */ /* 0x000ea4000c1e9900 */
[----:B--2---:R-:W-:-:S02]  /*0e20*/  FFMA R0, R9, R9, R0 ;  /* 0x0000000909007223 */ /* 0x004fc40000000000 */
.L_x_129:
[----:B------:R-:W-:Y:S05]  /*0e30*/  @P0 BRA `(.L_x_131) ;  /* 0x0000005000000947 */ /* 0x000fea0003800000 */
[----:B------:R-:W2:Y:S02]  /*0e40*/  LDG.E.CONSTANT R9, [R6.64+0xe00] ;  /* 0x000e000606097981 */ /* 0x000ea4000c1e9900 */
[----:B--2---:R-:W-:-:S02]  /*0e50*/  FFMA R0, R9, R9, R0 ;  /* 0x0000000909007223 */ /* 0x004fc40000000000 */
.L_x_130:
[----:B------:R-:W-:Y:S05]  /*0e60*/  @P0 BRA `(.L_x_132) ;  /* 0x0000006000000947 */ /* 0x000fea0003800000 */
[----:B------:R-:W2:Y:S02]  /*0e70*/  LDG.E.CONSTANT R9, [R6.64+0xe80] ;  /* 0x000e800606097981 */ /* 0x000ea4000c1e9900 */
[----:B--2---:R-:W-:-:S02]  /*0e80*/  FFMA R0, R9, R9, R0 ;  /* 0x0000000909007223 */ /* 0x004fc40000000000 */
.L_x_131:
[----:B------:R-:W-:Y:S01]  /*0e90*/  @P0 BREAK B4 ;  /* 0x0000000000040942 */ /* 0x000fe20003800000 */
[----:B------:R-:W-:Y:S05]  /*0ea0*/  @P0 BRA `(.L_x_133) ;  /* 0x0000007000000947 */ /* 0x000fea0003800000 */
[----:B------:R-:W2:Y:S02]  /*0eb0*/  LDG.E.CONSTANT R9, [R6.64+0xf00] ;  /* 0x000f000606097981 */ /* 0x000ea4000c1e9900 */
[----:B--2---:R-:W-:-:S02]  /*0ec0*/  FFMA R0, R9, R9, R0 ;  /* 0x0000000909007223 */ /* 0x004fc40000000000 */
.L_x_132:
[----:B------:R-:W-:Y:S01]  /*0ed0*/  @P0 BREAK B4 ;  /* 0x0000000000040942 */ /* 0x000fe20003800000 */
[----:B------:R-:W-:Y:S05]  /*0ee0*/  @P0 BRA `(.L_x_133) ;  /* 0x0000003000000947 */ /* 0x000fea0003800000 */
[----:B------:R-:W-:Y:S05]  /*0ef0*/  BSYNC B4 ;  /* 0x0000000000047941 */ /* 0x000fea0003800000 */
.L_x_120:
[----:B------:R-:W2:Y:S02]  /*0f00*/  LDG.E.CONSTANT R7, [R6.64+0xf80] ;  /* 0x000f800606077981 */ /* 0x000ea4000c1e9900 */
[----:B--2---:R-:W-:-:S02]  /*0f10*/  FFMA R0, R7, R7, R0 ;  /* 0x0000000707007223 */ /* 0x004fc40000000000 */
.L_x_133:
[----:B------:R-:W-:Y:S05]  /*0f20*/  BSYNC B3 ;  /* 0x0000000000037941 */ /* 0x000fea0003800000 */
.L_x_119:
[----:B------:R-:W-:Y:S01]  /*0f30*/  WARPSYNC 0xffffffff ;  /* 0xffffffff00007948 */ /* 0x000fe20003800000 */
[----:B------:R-:W-:Y:S02]  /*0f40*/  VOTE.ANY R7, PT, PT ;  /* 0x0000000000077806 */ /* 0x000fe400038e0100 */
[----:B------:R-:W-:-:S02]  /*0f50*/  ISETP.NE.OR P0, PT, R3, RZ, P0 ;  /* 0x000000ff0300720c */ /* 0x000fc40000705670 */
[----:B------:R-:W-:Y:S01]  /*0f60*/  SHF.L.U32 R11, R2, 0x5, RZ ;  /* 0x00000005020b7819 */ /* 0x000fe200000006ff */
[----:B------:R-:W0:Y:S02]  /*0f70*/  SHFL.DOWN PT, R9, R0, 0x10, 0x1f ;  /* 0x0a001f0000097f89 */ /* 0x000e2400000e0000 */
[----:B0-----:R-:W-:-:S05]  /*0f80*/  FADD R4, R9, R0 ;  /* 0x0000000009047221 */ /* 0x001fca0000000000 */
        /* <DEDUP_REMOVED lines=8> */
[----:B------:R0:W1:Y:S01]  /*1010*/  SHFL.IDX PT, R11, R12, R11, 0x1f ;  /* 0x00001f0b0c0b7589 */ /* 0x00006200000e0000 */
[----:B------:R-:W-:Y:S05]  /*1020*/  @P0 EXIT ;  /* 0x000000000000094d */ /* 0x000fea0003800000 */
[----:B------:R-:W-:-:S05]  /*1030*/  IMAD.WIDE R2, R2, R5, c[0x0][0x160] ;  /* 0x0000580002027625 */ /* 0x000fca00078e0205 */
[----:B-1----:R-:W-:Y:S01]  /*1040*/  STG.E [R2.64], R11 ;  /* 0x0000000b02007986 */ /* 0x002fe2000c101906 */
[----:B------:R-:W-:Y:S05]  /*1050*/  EXIT ;  /* 0x000000000000794d */ /* 0x000fea0003800000 */
.L_x_134:
        /* <DEDUP_REMOVED lines=10> */
.L_x_173:


//--------------------- .text.tvmgen_default_fused_nn_dense_4_kernel --------------------------
	.section	.text.tvmgen_default_fused_nn_dense_4_kernel,"ax",@progbits
	.sectionflags	@"SHF_BARRIERS=1"
	.sectioninfo	@"SHI_REGISTERS=62"
	.align	128
        .global         tvmgen_default_fused_nn_dense_4_kernel
        .type           tvmgen_default_fused_nn_dense_4_kernel,@function
        .size           tvmgen_default_fused_nn_dense_4_kernel,(.L_x_174 - tvmgen_default_fused_nn_dense_4_kernel)
        .other          tvmgen_default_fused_nn_dense_4_kernel,@"STO_CUDA_ENTRY STV_DEFAULT"
tvmgen_default_fused_nn_dense_4_kernel:
.text.tvmgen_default_fused_nn_dense_4_kernel:
        /* <DEDUP_REMOVED lines=132> */
.L_x_135:
        /* <DEDUP_REMOVED lines=12> */
.L_x_174:


//--------------------- .text.tvmgen_default_fused_reshape_transpose_kernel --------------------------
	.section	.text.tvmgen_default_fused_reshape_transpose_kernel,"ax",@progbits
	.sectioninfo	@"SHI_REGISTERS=8"
	.align	128
        .global         tvmgen_default_fused_reshape_transpose_kernel
        .type           tvmgen_default_fused_reshape_transpose_kernel,@function
        .size           tvmgen_default_fused_reshape_transpose_kernel,(.L_x_175 - tvmgen_default_fused_reshape_transpose_kernel)
        .other          tvmgen_default_fused_reshape_transpose_kernel,@"STO_CUDA_ENTRY STV_DEFAULT"
tvmgen_default_fused_reshape_transpose_kernel:
.text.tvmgen_default_fused_reshape_transpose_kernel:
        /* <DEDUP_REMOVED lines=11> */
.L_x_136:
        /* <DEDUP_REMOVED lines=13> */
.L_x_175:


//--------------------- .text.tvmgen_default_fused_nn_dense_3_kernel --------------------------
	.section	.text.tvmgen_default_fused_nn_dense_3_kernel,"ax",@progbits
	.sectionflags	@"SHF_BARRIERS=1"
	.sectioninfo	@"SHI_REGISTERS=44"
	.align	128
        .global         tvmgen_default_fused_nn_dense_3_kernel
        .type           tvmgen_default_fused_nn_dense_3_kernel,@function
        .size           tvmgen_default_fused_nn_dense_3_kernel,(.L_x_176 - tvmgen_default_fused_nn_dense_3_kernel)
        .other          tvmgen_default_fused_nn_dense_3_kernel,@"STO_CUDA_ENTRY STV_DEFAULT"
tvmgen_default_fused_nn_dense_3_kernel:
.text.tvmgen_default_fused_nn_dense_3_kernel:
[----:B------:R-:W-:Y:S02]  /*0000*/  MOV R1, c[0x0][0x28] ;  /* 0x00000a0000017a02 */ /* 0x000fe40000000f00 */
[----:B------:R-:W0:Y:S01]  /*0010*/  S2R R0, SR_CTAID.X ;  /* 0x0000000000007919 */ /* 0x000e220000002500 */
[----:B------:R-:W-:Y:S01]  /*0020*/  MOV R6, RZ ;  /* 0x000000ff00067202 */ /* 0x000fe20000000f00 */
[----:B------:R-:W-:Y:S01]  /*0030*/  ULDC.64 UR4, c[0x0][0x118] ;  /* 0x0000460000047ab9 */ /* 0x000fe20000000a00 */
[----:B------:R-:W-:Y:S01]  /*0040*/  MOV R40, RZ ;  /* 0x000000ff00287202 */ /* 0x000fe20000000f00 */
[----:B------:R-:W0:Y:S01]  /*0050*/  S2R R7, SR_TID.X ;  /* 0x0000000000077919 */ /* 0x000e220000002100 */
[----:B------:R-:W-:Y:S02]  /*0060*/  ULDC.64 UR8, c[0x0][0x170] ;  /* 0x00005c0000087ab9 */ /* 0x000fe40000000a00 */
[----:B------:R-:W-:Y:S01]  /*0070*/  ULDC.64 UR6, c[0x0][0x168] ;  /* 0x00005a0000067ab9 */ /* 0x000fe20000000a00 */
[----:B0-----:R-:W-:Y:S02]  /*0080*/  LEA R9, R0, R7, 0xd ;  /* 0x0000000700097211 */ /* 0x001fe400078e68ff */
.L_x_137:
[----:B------:R-:W-:Y:S02]  /*0090*/  MOV R2, UR6 ;  /* 0x0000000600027c02 */ /* 0x000fe40008000f00 */
[----:B------:R-:W-:-:S02]  /*00a0*/  MOV R3, UR7 ;  /* 0x0000000700037c02 */ /* 0x000fc40008000f00 */
[----:B------:R-:W-:Y:S02]  /*00b0*/  MOV R4, UR8 ;  /* 0x0000000800047c02 */ /* 0x000fe40008000f00 */
[----:B------:R-:W-:Y:S01]  /*00c0*/  MOV R5, UR9 ;  /* 0x0000000900057c02 */ /* 0x000fe20008000f00 */
[----:B------:R-:W-:-:S04]  /*00d0*/  IMAD.WIDE R2, R7, 0x4, R2 ;  /* 0x0000000407027825 */ /* 0x000fc800078e0202 */
[----:B------:R-:W-:Y:S01]  /*00e0*/  IMAD.WIDE R4, R9, 0x4, R4 ;  /* 0x0000000409047825 */ /* 0x000fe200078e0204 */
[----:B------:R-:W2:Y:S04]  /*00f0*/  LDG.E.CONSTANT R8, [R2.64] ;  /* 0x0000000402087981 */ /* 0x000ea8000c1e9900 */
[----:B------:R-:W2:Y:S04]  /*0100*/  LDG.E.CONSTANT R11, [R4.64] ;  /* 0x00000004040b7981 */ /* 0x000ea8000c1e9900 */
[----:B------:R-:W3:Y:S04]  /*0110*/  LDG.E.CONSTANT R13, [R4.64+0x100] ;  /* 0x00010004040d7981 */ /* 0x000ee8000c1e9900 */
        /* <DEDUP_REMOVED lines=28> */
[----:B------:R-:W5:Y:S01]  /*02e0*/  LDG.E.CONSTANT R38, [R2.64+0xf00] ;  /* 0x000f000402267981 */ /* 0x000f62000c1e9900 */
[----:B------:R-:W-:Y:S01]  /*02f0*/  IADD3 R40, R40, 0x10, RZ ;  /* 0x0000001028287810 */ /* 0x000fe20007ffe0ff */
[----:B------:R-:W-:-:S02]  /*0300*/  UIADD3 UR6, UP0, UR6, 0x1000, URZ ;  /* 0x0000100006067890 */ /* 0x000fc4000ff1e03f */
[----:B------:R-:W-:Y:S01]  /*0310*/  UIADD3 UR8, UP1, UR8, 0x1000, URZ ;  /* 0x0000100008087890 */ /* 0x000fe2000ff3e03f */
[----:B------:R-:W-:Y:S01]  /*0320*/  ISETP.NE.AND P0, PT, R40, 0x80, PT ;  /* 0x000000802800780c */ /* 0x000fe20003f05270 */
[----:B------:R-:W-:Y:S02]  /*0330*/  UIADD3.X UR7, URZ, UR7, URZ, UP0, !UPT ;  /* 0x000000073f077290 */ /* 0x000fe400087fe43f */
[----:B------:R-:W-:Y:S01]  /*0340*/  UIADD3.X UR9, URZ, UR9, URZ, UP1, !UPT ;  /* 0x000000093f097290 */ /* 0x000fe20008ffe43f */
[----:B--2---:R-:W-:-:S04]  /*0350*/  FFMA R8, R11, R8, R6 ;  /* 0x000000080b087223 */ /* 0x004fc80000000006 */
[----:B---3--:R-:W-:-:S04]  /*0360*/  FFMA R8, R13, R10, R8 ;  /* 0x0000000a0d087223 */ /* 0x008fc80000000008 */
[----:B----4-:R-:W-:-:S04]  /*0370*/  FFMA R8, R15, R12, R8 ;  /* 0x0000000c0f087223 */ /* 0x010fc80000000008 */
[----:B-----5:R-:W-:-:S04]  /*0380*/  FFMA R8, R17, R14, R8 ;  /* 0x0000000e11087223 */ /* 0x020fc80000000008 */
        /* <DEDUP_REMOVED lines=12> */
[----:B------:R-:W-:Y:S05]  /*0450*/  @P0 BRA `(.L_x_137) ;  /* 0xfffffc3000000947 */ /* 0x000fea000383ffff */
[----:B------:R-:W-:Y:S02]  /*0460*/  VOTE.ANY R3, PT, PT ;  /* 0x0000000000037806 */ /* 0x000fe400038e0100 */
[C---:B------:R-:W-:Y:S02]  /*0470*/  LOP3.LUT P0, RZ, R7.reuse, 0x1f, RZ, 0xc0, !PT ;  /* 0x0000001f07ff7812 */ /* 0x040fe4000780c0ff */
[----:B------:R-:W-:Y:S01]  /*0480*/  ISETP.GT.AND P1, PT, R7, 0x1, PT ;  /* 0x000000010700780c */ /* 0x000fe20003f24270 */
[----:B------:R-:W0:Y:S02]  /*0490*/  SHFL.DOWN PT, R5, R6, 0x10, 0x1f ;  /* 0x0a001f0006057f89 */ /* 0x000e2400000e0000 */
[----:B0-----:R-:W-:-:S05]  /*04a0*/  FADD R2, R6, R5 ;  /* 0x0000000506027221 */ /* 0x001fca0000000000 */
[----:B------:R-:W0:Y:S02]  /*04b0*/  SHFL.DOWN PT, R5, R2, 0x8, 0x1f ;  /* 0x09001f0002057f89 */ /* 0x000e2400000e0000 */
[----:B0-----:R-:W-:Y:S01]  /*04c0*/  FADD R4, R2, R5 ;  /* 0x0000000502047221 */ /* 0x001fe20000000000 */
[----:B------:R-:W-:-:S04]  /*04d0*/  VOTE.ANY R2, PT, PT ;  /* 0x0000000000027806 */ /* 0x000fc800038e0100 */
[----:B------:R-:W0:Y:S02]  /*04e0*/  SHFL.DOWN PT, R5, R4, 0x4, 0x1f ;  /* 0x08801f0004057f89 */ /* 0x000e2400000e0000 */
[----:B0-----:R-:W-:-:S05]  /*04f0*/  FADD R8, R4, R5 ;  /* 0x0000000504087221 */ /* 0x001fca0000000000 */
[----:B------:R-:W0:Y:S02]  /*0500*/  SHFL.DOWN PT, R5, R8, 0x2, 0x1f ;  /* 0x08401f0008057f89 */ /* 0x000e2400000e0000 */
[----:B0-----:R-:W-:Y:S01]  /*0510*/  FADD R10, R8, R5 ;  /* 0x00000005080a7221 */ /* 0x001fe20000000000 */
[----:B------:R-:W-:-:S04]  /*0520*/  @!P0 SHF.R.S32.HI R5, RZ, 0x5, R7 ;  /* 0x00000005ff058819 */ /* 0x000fc80000011407 */
[----:B------:R-:W0:Y:S02]  /*0530*/  SHFL.DOWN PT, R11, R10, 0x1, 0x1f ;  /* 0x08201f000a0b7f89 */ /* 0x000e2400000e0000 */
[----:B0-----:R-:W-:-:S05]  /*0540*/  @!P0 FADD R6, R10, R11 ;  /* 0x0000000b0a068221 */ /* 0x001fca0000000000 */
[----:B------:R-:W-:Y:S04]  /*0550*/  @!P0 STS [R5.X4+0x4], R6 ;  /* 0x0000040605008388 */ /* 0x000fe80000004800 */
[----:B------:R-:W-:Y:S01]  /*0560*/  BAR.SYNC.DEFER_BLOCKING 0x0 ;  /* 0x0000000000007b1d */ /* 0x000fe20000010000 */
[----:B------:R-:W-:-:S05]  /*0570*/  ISETP.NE.AND P0, PT, R7, RZ, PT ;  /* 0x000000ff0700720c */ /* 0x000fca0003f05270 */
[----:B------:R-:W0:Y:S04]  /*0580*/  @!P1 LDS R9, [R7.X4+0x4] ;  /* 0x0000040007099984 */ /* 0x000e280000004800 */
[----:B0-----:R-:W0:Y:S02]  /*0590*/  SHFL.DOWN PT, R2, R9, 0x1, 0x1f ;  /* 0x08201f0009027f89 */ /* 0x001e2400000e0000 */
[----:B0-----:R-:W-:-:S05]  /*05a0*/  FADD R3, R9, R2 ;  /* 0x0000000209037221 */ /* 0x001fca0000000000 */
[----:B------:R0:W-:Y:S04]  /*05b0*/  @!P0 STS [RZ], R3 ;  /* 0x00000003ff008388 */ /* 0x0001e80000000800 */
[----:B------:R-:W-:Y:S06]  /*05c0*/  BAR.SYNC.DEFER_BLOCKING 0x0 ;  /* 0x0000000000007b1d */ /* 0x000fec0000010000 */
[----:B------:R-:W-:Y:S05]  /*05d0*/  @P0 EXIT ;  /* 0x000000000000094d */ /* 0x000fea0003800000 */
[----:B0-----:R-:W0:Y:S01]  /*05e0*/  LDS R5, [RZ] ;  /* 0x00000000ff057984 */ /* 0x001e220000000800 */
[----:B------:R-:W-:-:S05]  /*05f0*/  MOV R3, 0x4 ;  /* 0x0000000400037802 */ /* 0x000fca0000000f00 */
[----:B------:R-:W-:-:S05]  /*0600*/  IMAD.WIDE R2, R0, R3, c[0x0][0x160] ;  /* 0x0000580000027625 */ /* 0x000fca00078e0203 */
[----:B0-----:R-:W-:Y:S01]  /*0610*/  STG.E [R2.64], R5 ;  /* 0x0000000502007986 */ /* 0x001fe2000c101904 */
[----:B------:R-:W-:Y:S05]  /*0620*/  EXIT ;  /* 0x000000000000794d */ /* 0x000fea0003800000 */
.L_x_138:
        /* <DEDUP_REMOVED lines=13> */
.L_x_176:


//--------------------- .text.tvmgen_default_fused_nn_softmax_kernel_2 --------------------------
	.section	.text.tvmgen_default_fused_nn_softmax_kernel_2,"ax",@progbits
	.sectioninfo	@"SHI_REGISTERS=84"
	.align	128
        .global         tvmgen_default_fused_nn_softmax_kernel_2
        .type           tvmgen_default_fused_nn_softmax_kernel_2,@function
        .size           tvmgen_default_fused_nn_softmax_kernel_2,(.L_x_177 - tvmgen_default_fused_nn_softmax_kernel_2)
        .other          tvmgen_default_fused_nn_softmax_kernel_2,@"STO_CUDA_ENTRY STV_DEFAULT"
tvmgen_default_fused_nn_softmax_kernel_2:
.text.tvmgen_default_fused_nn_softmax_kernel_2:
[----:B------:R-:W-:Y:S02]  /*0000*/  MOV R1, c[0x0][0x28] ;  /* 0x00000a0000017a02 */ /* 0x000fe40000000f00 */
[----:B------:R-:W0:Y:S01]  /*0010*/  S2R R5, SR_TID.X ;  /* 0x0000000000057919 */ /* 0x000e220000002100 */
[----:B------:R-:W-:Y:S01]  /*0020*/  MOV R0, 0x4 ;  /* 0x0000000400007802 */ /* 0x000fe20000000f00 */
[----:B------:R-:W-:Y:S01]  /*0030*/  ULDC.64 UR4, c[0x0][0x118] ;  /* 0x0000460000047ab9 */ /* 0x000fe20000000a00 */
[----:B0-----:R-:W-:-:S05]  /*0040*/  SHF.L.U32 R3, R5, 0x7, RZ ;  /* 0x0000000705037819 */ /* 0x001fca00000006ff */
[----:B------:R-:W-:-:S05]  /*0050*/  IMAD.WIDE R2, R3, R0, c[0x0][0x160] ;  /* 0x0000580003027625 */ /* 0x000fca00078e0200 */
[----:B------:R-:W2:Y:S04]  /*0060*/  LDG.E.CONSTANT R28, [R2.64] ;  /* 0x00000004021c7981 */ /* 0x000ea8000c1e9900 */
[----:B------:R-:W3:Y:S04]  /*0070*/  LDG.E.CONSTANT R34, [R2.64+0x4] ;  /* 0x0000040402227981 */ /* 0x000ee8000c1e9900 */
        /* <DEDUP_REMOVED lines=54> */
[----:B------:R0:W5:Y:S04]  /*03e0*/  LDG.E.CONSTANT R24, [R2.64+0xe0] ;  /* 0x0000e00402187981 */ /* 0x000168000c1e9900 */
        /* <DEDUP_REMOVED lines=17> */
[----:B------:R0:W5:Y:S01]  /*0500*/  LDG.E.CONSTANT R6, [R2.64+0x128] ;  /* 0x0001280402067981 */ /* 0x000162000c1e9900 */
[----:B--2---:R-:W-:-:S03]  /*0510*/  FADD R31, RZ, R28 ;  /* 0x0000001cff1f7221 */ /* 0x004fc60000000000 */
[----:B------:R0:W2:Y:S01]  /*0520*/  LDG.E.CONSTANT R28, [R2.64+0x12c] ;  /* 0x00012c04021c7981 */ /* 0x0000a2000c1e9900 */
[----:B---3--:R-:W-:-:S03]  /*0530*/  FADD R34, R31, R34 ;  /* 0x000000221f227221 */ /* 0x008fc60000000000 */
[----:B------:R0:W3:Y:S01]  /*0540*/  LDG.E.CONSTANT R31, [R2.64+0x130] ;  /* 0x00013004021f7981 */ /* 0x0000e2000c1e9900 */
[----:B----4-:R-:W-:-:S03]  /*0550*/  FADD R37, R34, R37 ;  /* 0x0000002522257221 */ /* 0x010fc60000000000 */
[----:B------:R0:W4:Y:S01]  /*0560*/  LDG.E.CONSTANT R34, [R2.64+0x134] ;  /* 0x0001340402227981 */ /* 0x000122000c1e9900 */
[----:B-----5:R-:W-:-:S03]  /*0570*/  FADD R40, R37, R40 ;  /* 0x0000002825287221 */ /* 0x020fc60000000000 */
[----:B------:R0:W5:Y:S01]  /*0580*/  LDG.E.CONSTANT R37, [R2.64+0x138] ;  /* 0x0001380402257981 */ /* 0x000162000c1e9900 */
[----:B------:R-:W-:-:S03]  /*0590*/  FADD R43, R40, R43 ;  /* 0x0000002b282b7221 */ /* 0x000fc60000000000 */
        /* <DEDUP_REMOVED lines=97> */
[----:B------:R-:W-:-:S04]  /*0bb0*/  FADD R27, R4, R27 ;  /* 0x0000001b041b7221 */ /* 0x000fc80000000000 */
[----:B------:R-:W-:-:S04]  /*0bc0*/  FADD R26, R27, R26 ;  /* 0x0000001a1b1a7221 */ /* 0x000fc80000000000 */
[----:B------:R-:W-:Y:S01]  /*0bd0*/  FADD R25, R26, R25 ;  /* 0x000000191a197221 */ /* 0x000fe20000000000 */
[----:B0-----:R-:W-:-:S03]  /*0be0*/  IMAD.WIDE R2, R5, R0, c[0x0][0x168] ;  /* 0x00005a0005027625 */ /* 0x001fc600078e0200 */
[----:B------:R-:W-:Y:S02]  /*0bf0*/  FADD R24, R25, R24 ;  /* 0x0000001819187221 */ /* 0x000fe40000000000 */
[----:B------:R-:W-:Y:S02]  /*0c00*/  STG.E [R2.64], RZ ;  /* 0x000000ff02007986 */ /* 0x000fe4000c101904 */
[----:B------:R-:W-:-:S04]  /*0c10*/  FADD R23, R24, R23 ;  /* 0x0000001718177221 */ /* 0x000fc80000000000 */
        /* <DEDUP_REMOVED lines=17> */
[----:B--2---:R-:W-:-:S04]  /*0d30*/  FADD R28, R7, R28 ;  /* 0x0000001c071c7221 */ /* 0x004fc80000000000 */
[----:B---3--:R-:W-:-:S04]  /*0d40*/  FADD R31, R28, R31 ;  /* 0x0000001f1c1f7221 */ /* 0x008fc80000000000 */
[----:B----4-:R-:W-:-:S04]  /*0d50*/  FADD R34, R31, R34 ;  /* 0x000000221f227221 */ /* 0x010fc80000000000 */
[----:B-----5:R-:W-:-:S04]  /*0d60*/  FADD R37, R34, R37 ;  /* 0x0000002522257221 */ /* 0x020fc80000000000 */
        /* <DEDUP_REMOVED lines=48> */
[----:B------:R-:W-:-:S05]  /*1070*/  FADD R29, R80, R29 ;  /* 0x0000001d501d7221 */ /* 0x000fca0000000000 */
[----:B------:R-:W-:Y:S01]  /*1080*/  STG.E [R2.64], R29 ;  /* 0x0000001d02007986 */ /* 0x000fe2000c101904 */
[----:B------:R-:W-:Y:S05]  /*1090*/  EXIT ;  /* 0x000000000000794d */ /* 0x000fea0003800000 */
.L_x_139:
        /* <DEDUP_REMOVED lines=14> */
.L_x_177:


//--------------------- .text.tvmgen_default_fused_reshape_transpose_1_kernel --------------------------
	.section	.text.tvmgen_default_fused_reshape_transpose_1_kernel,"ax",@progbits
	.sectioninfo	@"SHI_REGISTERS=8"
	.align	128
        .global         tvmgen_default_fused_reshape_transpose_1_kernel
        .type           tvmgen_default_fused_reshape_transpose_1_kernel,@function
        .size           tvmgen_default_fused_reshape_transpose_1_kernel,(.L_x_178 - tvmgen_default_fused_reshape_transpose_1_kernel)
        .other          tvmgen_default_fused_reshape_transpose_1_kernel,@"STO_CUDA_ENTRY STV_DEFAULT"
tvmgen_default_fused_reshape_transpose_1_kernel:
.text.tvmgen_default_fused_reshape_transpose_1_kernel:
[----:B------:R-:W-:Y:S02]  /*0000*/  MOV R1, c[0x0][0x28] ;  /* 0x00000a0000017a02 */ /* 0x000fe40000000f00 */
[----:B------:R-:W0:Y:S01]  /*0010*/  S2R R4, SR_TID.X ;  /* 0x0000000000047919 */ /* 0x000e220000002100 */
[----:B------:R-:W-:Y:S01]  /*0020*/  MOV R5, 0x4 ;  /* 0x0000000400057802 */ /* 0x000fe20000000f00 */
[----:B------:R-:W-:-:S04]  /*0030*/  ULDC.64 UR4, c[0x0][0x118] ;  /* 0x0000460000047ab9 */ /* 0x000fc80000000a00 */
[----:B0-----:R-:W-:-:S06]  /*0040*/  IMAD.WIDE R2, R4, R5, c[0x0][0x168] ;  /* 0x00005a0004027625 */ /* 0x001fcc00078e0205 */
[----:B------:R-:W2:Y:S01]  /*0050*/  LDG.E.CONSTANT R3, [R2.64] ;  /* 0x0000000402037981 */ /* 0x000ea2000c1e9900 */
[----:B------:R-:W-:-:S05]  /*0060*/  IMAD.WIDE R4, R4, R5, c[0x0][0x160] ;  /* 0x0000580004047625 */ /* 0x000fca00078e0205 */
[----:B--2---:R-:W-:Y:S01]  /*0070*/  STG.E [R4.64], R3 ;  /* 0x0000000304007986 */ /* 0x004fe2000c101904 */
[----:B------:R-:W-:Y:S05]  /*0080*/  EXIT ;  /* 0x000000000000794d */ /* 0x000fea0003800000 */
.L_x_140:
        /* <DEDUP_REMOVED lines=15> */
.L_x_178:


//--------------------- .text.tvmgen_default_fused_nn_softmax_kernel_1 --------------------------
	.section	.text.tvmgen_default_fused_nn_softmax_kernel_1,"ax",@progbits
	.sectioninfo	@"SHI_REGISTERS=12"
	.align	128
        .global         tvmgen_default_fused_nn_softmax_kernel_1
        .type           tvmgen_default_fused_nn_softmax_kernel_1,@function
        .size           tvmgen_default_fused_nn_softmax_kernel_1,(.L_x_179 - tvmgen_default_fused_nn_softmax_kernel_1)
        .other          tvmgen_default_fused_nn_softmax_kernel_1,@"STO_CUDA_ENTRY STV_DEFAULT"
tvmgen_default_fused_nn_softmax_kernel_1:
.text.tvmgen_default_fused_nn_softmax_kernel_1:
[----:B------:R-:W-:Y:S02]  /*0000*/  MOV R1, c[0x0][0x28] ;  /* 0x00000a0000017a02 */ /* 0x000fe40000000f00 */
[----:B------:R-:W0:Y:S01]  /*0010*/  S2R R6, SR_TID.X ;  /* 0x0000000000067919 */ /* 0x000e220000002100 */
[----:B------:R-:W-:Y:S01]  /*0020*/  MOV R7, 0x4 ;  /* 0x0000000400077802 */ /* 0x000fe20000000f00 */
[----:B------:R-:W-:Y:S02]  /*0030*/  ULDC.64 UR4, c[0x0][0x118] ;  /* 0x0000460000047ab9 */ /* 0x000fe40000000a00 */
[----:B------:R-:W1:Y:S01]  /*0040*/  S2R R3, SR_CTAID.X ;  /* 0x0000000000037919 */ /* 0x000e620000002500 */
[----:B0-----:R-:W-:Y:S02]  /*0050*/  SHF.R.S32.HI R0, RZ, 0x7, R6 ;  /* 0x00000007ff007819 */ /* 0x001fe40000011406 */
[C---:B-1----:R-:W-:Y:S02]  /*0060*/  LEA R6, R3.reuse, R6, 0xa ;  /* 0x0000000603067211 */ /* 0x042fe400078e50ff */
[----:B------:R-:W-:-:S03]  /*0070*/  LEA R0, R3, R0, 0x3 ;  /* 0x0000000003007211 */ /* 0x000fc600078e18ff */
[----:B------:R-:W-:-:S04]  /*0080*/  IMAD.WIDE R2, R6, R7, c[0x0][0x170] ;  /* 0x00005c0006027625 */ /* 0x000fc800078e0207 */
[-C--:B------:R-:W-:Y:S02]  /*0090*/  IMAD.WIDE R4, R0, R7.reuse, c[0x0][0x168] ;  /* 0x00005a0000047625 */ /* 0x080fe400078e0207 */
[----:B------:R-:W2:Y:S04]  /*00a0*/  LDG.E.CONSTANT R2, [R2.64] ;  /* 0x0000000402027981 */ /* 0x000ea8000c1e9900 */
[----:B------:R-:W2:Y:S01]  /*00b0*/  LDG.E.CONSTANT R5, [R4.64] ;  /* 0x0000000404057981 */ /* 0x000ea2000c1e9900 */
[----:B------:R-:W-:Y:S01]  /*00c0*/  IMAD.WIDE R6, R6, R7, c[0x0][0x160] ;  /* 0x0000580006067625 */ /* 0x000fe200078e0207 */
[----:B--2---:R-:W-:-:S04]  /*00d0*/  FADD R0, R2, -R5 ;  /* 0x8000000502007221 */ /* 0x004fc80000000000 */
[----:B------:R-:W-:-:S05]  /*00e0*/  FMUL R0, R0, 1.4426950216293334961 ;  /* 0x3fb8aa3b00007820 */ /* 0x000fca0000400000 */
[----:B------:R-:W-:-:S13]  /*00f0*/  FSETP.GEU.AND P0, PT, R0, -126, PT ;  /* 0xc2fc00000000780b */ /* 0x000fda0003f0e000 */
[----:B------:R-:W-:-:S04]  /*0100*/  @!P0 FMUL R0, R0, 0.5 ;  /* 0x3f00000000008820 */ /* 0x000fc80000400000 */
[----:B------:R-:W0:Y:S02]  /*0110*/  MUFU.EX2 R9, R0 ;  /* 0x0000000000097308 */ /* 0x000e240000000800 */
[----:B0-----:R-:W-:-:S05]  /*0120*/  @!P0 FMUL R9, R9, R9 ;  /* 0x0000000909098220 */ /* 0x001fca0000400000 */
[----:B------:R-:W-:Y:S01]  /*0130*/  STG.E [R6.64], R9 ;  /* 0x0000000906007986 */ /* 0x000fe2000c101904 */
[----:B------:R-:W-:Y:S05]  /*0140*/  EXIT ;  /* 0x000000000000794d */ /* 0x000fea0003800000 */
.L_x_141:
        /* <DEDUP_REMOVED lines=11> */
.L_x_179:


//--------------------- .text.tvmgen_default_fused_nn_softmax_kernel --------------------------
	.section	.text.tvmgen_default_fused_nn_softmax_kernel,"ax",@progbits
	.sectioninfo	@"SHI_REGISTERS=84"
	.align	128
        .global         tvmgen_default_fused_nn_softmax_kernel
        .type           tvmgen_default_fused_nn_softmax_kernel,@function
        .size           tvmgen_default_fused_nn_softmax_kernel,(.L_x_180 - tvmgen_default_fused_nn_softmax_kernel)
        .other          tvmgen_default_fused_nn_softmax_kernel,@"STO_CUDA_ENTRY STV_DEFAULT"
tvmgen_default_fused_nn_softmax_kernel:
.text.tvmgen_default_fused_nn_softmax_kernel:
[----:B------:R-:W-:Y:S02]  /*0000*/  IMAD.MOV.U32 R1, RZ, RZ, c[0x0][0x28] ;  /* 0x00000a00ff017624 */ /* 0x000fe400078e00ff */
[----:B------:R-:W0:Y:S01]  /*0010*/  S2R R5, SR_TID.X ;  /* 0x0000000000057919 */ /* 0x000e220000002100 */
[----:B------:R-:W-:Y:S01]  /*0020*/  IMAD.MOV.U32 R0, RZ, RZ, 0x4 ;  /* 0x00000004ff007424 */ /* 0x000fe200078e00ff */
[----:B------:R-:W-:Y:S01]  /*0030*/  ULDC.64 UR4, c[0x0][0x118] ;  /* 0x0000460000047ab9 */ /* 0x000fe20000000a00 */
[----:B0-----:R-:W-:-:S04]  /*0040*/  IMAD.SHL.U32 R3, R5, 0x80, RZ ;  /* 0x0000008005037824 */ /* 0x001fc800078e00ff */
        /* <DEDUP_REMOVED lines=76> */
[----:B--2---:R-:W-:-:S03]  /*0510*/  FMNMX R31, R28, -3.40282306073709652508e+38, !PT ;  /* 0xff7ffffd1c1f7809 */ /* 0x004fc60007800000 */
[----:B------:R0:W2:Y:S01]  /*0520*/  LDG.E.CONSTANT R28, [R2.64+0x12c] ;  /* 0x00012c04021c7981 */ /* 0x0000a2000c1e9900 */
[----:B---3--:R-:W-:-:S03]  /*0530*/  FMNMX R34, R31, R34, !PT ;  /* 0x000000221f227209 */ /* 0x008fc60007800000 */
[----:B------:R0:W3:Y:S01]  /*0540*/  LDG.E.CONSTANT R31, [R2.64+0x130] ;  /* 0x00013004021f7981 */ /* 0x0000e2000c1e9900 */
[----:B----4-:R-:W-:-:S03]  /*0550*/  FMNMX R37, R34, R37, !PT ;  /* 0x0000002522257209 */ /* 0x010fc60007800000 */
[----:B------:R0:W4:Y:S01]  /*0560*/  LDG.E.CONSTANT R34, [R2.64+0x134] ;  /* 0x0001340402227981 */ /* 0x000122000c1e9900 */
[----:B-----5:R-:W-:-:S03]  /*0570*/  FMNMX R40, R37, R40, !PT ;  /* 0x0000002825287209 */ /* 0x020fc60007800000 */
[----:B------:R0:W5:Y:S01]  /*0580*/  LDG.E.CONSTANT R37, [R2.64+0x138] ;  /* 0x0001380402257981 */ /* 0x000162000c1e9900 */
[----:B------:R-:W-:-:S03]  /*0590*/  FMNMX R43, R40, R43, !PT ;  /* 0x0000002b282b7209 */ /* 0x000fc60007800000 */
        /* <DEDUP_REMOVED lines=97> */
[----:B------:R-:W-:-:S04]  /*0bb0*/  FMNMX R27, R4, R27, !PT ;  /* 0x0000001b041b7209 */ /* 0x000fc80007800000 */
[----:B------:R-:W-:-:S04]  /*0bc0*/  FMNMX R26, R27, R26, !PT ;  /* 0x0000001a1b1a7209 */ /* 0x000fc80007800000 */
[----:B------:R-:W-:Y:S01]  /*0bd0*/  FMNMX R25, R26, R25, !PT ;  /* 0x000000191a197209 */ /* 0x000fe20007800000 */
[----:B0-----:R-:W-:-:S03]  /*0be0*/  IMAD.WIDE R2, R5, R0, c[0x0][0x160] ;  /* 0x0000580005027625 */ /* 0x001fc600078e0200 */
[----:B------:R-:W-:-:S04]  /*0bf0*/  FMNMX R24, R25, R24, !PT ;  /* 0x0000001819187209 */ /* 0x000fc80007800000 */
        /* <DEDUP_REMOVED lines=18> */
[----:B--2---:R-:W-:Y:S01]  /*0d20*/  FMNMX R28, R7, R28, !PT ;  /* 0x0000001c071c7209 */ /* 0x004fe20007800000 */
[----:B------:R-:W-:-:S03]  /*0d30*/  IMAD.MOV.U32 R7, RZ, RZ, -0x800003 ;  /* 0xff7ffffdff077424 */ /* 0x000fc600078e00ff */
[----:B---3--:R-:W-:Y:S02]  /*0d40*/  FMNMX R31, R28, R31, !PT ;  /* 0x0000001f1c1f7209 */ /* 0x008fe40007800000 */
[----:B------:R-:W-:Y:S02]  /*0d50*/  STG.E [R2.64], R7 ;  /* 0x0000000702007986 */ /* 0x000fe4000c101904 */
[----:B----4-:R-:W-:-:S04]  /*0d60*/  FMNMX R34, R31, R34, !PT ;  /* 0x000000221f227209 */ /* 0x010fc80007800000 */
[----:B-----5:R-:W-:-:S04]  /*0d70*/  FMNMX R37, R34, R37, !PT ;  /* 0x0000002522257209 */ /* 0x020fc80007800000 */
        /* <DEDUP_REMOVED lines=48> */
[----:B------:R-:W-:-:S05]  /*1080*/  FMNMX R29, R80, R29, !PT ;  /* 0x0000001d501d7209 */ /* 0x000fca0007800000 */
[----:B------:R-:W-:Y:S01]  /*1090*/  STG.E [R2.64], R29 ;  /* 0x0000001d02007986 */ /* 0x000fe2000c101904 */
[----:B------:R-:W-:Y:S05]  /*10a0*/  EXIT ;  /* 0x000000000000794d */ /* 0x000fea0003800000 */
.L_x_142:
        /* <DEDUP_REMOVED lines=13> */
.L_x_180:


//--------------------- .text.tvmgen_default_fused_take_reshape_transpose_kernel --------------------------
	.section	.text.tvmgen_default_fused_take_reshape_transpose_kernel,"ax",@progbits
	.sectioninfo	@"SHI_REGISTERS=12"
	.align	128
        .global         tvmgen_default_fused_take_reshape_transpose_kernel
        .type           tvmgen_default_fused_take_reshape_transpose_kernel,@function
        .size           tvmgen_default_fused_take_reshape_transpose_kernel,(.L_x_181 - tvmgen_default_fused_take_reshape_transpose_kernel)
        .other          tvmgen_default_fused_take_reshape_transpose_kernel,@"STO_CUDA_ENTRY STV_DEFAULT"
tvmgen_default_fused_take_reshape_transpose_kernel:
.text.tvmgen_default_fused_take_reshape_transpose_kernel:
[----:B------:R-:W-:Y:S02]  /*0000*/  IMAD.MOV.U32 R1, RZ, RZ, c[0x0][0x28] ;  /* 0x00000a00ff017624 */ /* 0x000fe400078e00ff */
[----:B------:R-:W-:Y:S01]  /*0010*/  IMAD.MOV.U32 R2, RZ, RZ, c[0x0][0x170] ;  /* 0x00005c00ff027624 */ /* 0x000fe200078e00ff */
[----:B------:R-:W-:Y:S01]  /*0020*/  ULDC.64 UR4, c[0x0][0x118] ;  /* 0x0000460000047ab9 */ /* 0x000fe20000000a00 */
[----:B------:R-:W-:-:S06]  /*0030*/  IMAD.MOV.U32 R3, RZ, RZ, c[0x0][0x174] ;  /* 0x00005d00ff037624 */ /* 0x000fcc00078e00ff */
[----:B------:R-:W2:Y:S04]  /*0040*/  LDG.E.64.CONSTANT R2, [R2.64] ;  /* 0x0000000402027981 */ /* 0x000ea8000c1e9b00 */
[----:B------:R-:W0:Y:S04]  /*0050*/  S2R R9, SR_TID.X ;  /* 0x0000000000097919 */ /* 0x000e280000002100 */
[----:B------:R-:W1:Y:S01]  /*0060*/  S2R R6, SR_CTAID.X ;  /* 0x0000000000067919 */ /* 0x000e620000002500 */
[----:B0-----:R-:W-:Y:S01]  /*0070*/  SHF.R.S32.HI R4, RZ, 0x7, R9 ;  /* 0x00000007ff047819 */ /* 0x001fe20000011409 */
[----:B------:R-:W-:-:S03]  /*0080*/  IMAD.SHL.U32 R0, R9, 0x40, RZ ;  /* 0x0000004009007824 */ /* 0x000fc600078e00ff */
[----:B------:R-:W-:Y:S02]  /*0090*/  SHF.R.S32.HI R5, RZ, 0x1f, R4 ;  /* 0x0000001fff057819 */ /* 0x000fe40000011404 */
[----:B-1----:R-:W-:-:S05]  /*00a0*/  SHF.R.S32.HI R7, RZ, 0x3, R6 ;  /* 0x00000003ff077819 */ /* 0x002fca0000011406 */
[----:B------:R-:W-:Y:S01]  /*00b0*/  IMAD.WIDE R4, R7, 0x2000, R4 ;  /* 0x0000200007047825 */ /* 0x000fe200078e0204 */
[----:B--2---:R-:W-:-:S04]  /*00c0*/  ISETP.GT.U32.AND P0, PT, R2, RZ, PT ;  /* 0x000000ff0200720c */ /* 0x004fc80003f04070 */
[----:B------:R-:W-:-:S04]  /*00d0*/  ISETP.GT.AND.EX P0, PT, R3, RZ, PT, P0 ;  /* 0x000000ff0300720c */ /* 0x000fc80003f04300 */
[----:B------:R-:W-:Y:S01]  /*00e0*/  SEL R8, R2, RZ, P0 ;  /* 0x000000ff02087207 */ /* 0x000fe20000000000 */
[----:B------:R-:W-:Y:S01]  /*00f0*/  IMAD.SHL.U32 R2, R6, 0x8, RZ ;  /* 0x0000000806027824 */ /* 0x000fe200078e00ff */
[----:B------:R-:W-:Y:S02]  /*0100*/  SEL R7, R3, RZ, P0 ;  /* 0x000000ff03077207 */ /* 0x000fe40000000000 */
[----:B------:R-:W-:Y:S02]  /*0110*/  ISETP.LT.U32.AND P0, PT, R8, 0xf, PT ;  /* 0x0000000f0800780c */ /* 0x000fe40003f01070 */
[----:B------:R-:W-:Y:S02]  /*0120*/  LOP3.LUT R3, R0, 0x1fc0, RZ, 0xc0, !PT ;  /* 0x00001fc000037812 */ /* 0x000fe400078ec0ff */
[----:B------:R-:W-:Y:S02]  /*0130*/  LOP3.LUT R2, R2, 0x38, RZ, 0xc0, !PT ;  /* 0x0000003802027812 */ /* 0x000fe400078ec0ff */
[----:B------:R-:W-:-:S02]  /*0140*/  ISETP.LT.AND.EX P0, PT, R7, RZ, PT, P0 ;  /* 0x000000ff0700720c */ /* 0x000fc40003f01300 */
[----:B------:R-:W-:Y:S02]  /*0150*/  IADD3 R0, P1, P2, R2, R4, R3 ;  /* 0x0000000402007210 */ /* 0x000fe40007a3e003 */
[----:B------:R-:W-:Y:S02]  /*0160*/  SEL R2, R8, 0xf, P0 ;  /* 0x0000000f08027807 */ /* 0x000fe40000000000 */
[----:B------:R-:W-:Y:S02]  /*0170*/  SEL R4, R7, RZ, P0 ;  /* 0x000000ff07047207 */ /* 0x000fe40000000000 */
[----:B------:R-:W-:Y:S02]  /*0180*/  IADD3.X R3, RZ, R5, RZ, P1, P2 ;  /* 0x00000005ff037210 */ /* 0x000fe40000fe44ff */
        /* <DEDUP_REMOVED lines=10> */
.L_x_143:
        /* <DEDUP_REMOVED lines=13> */
.L_x_181:


//--------------------- .text.tvmgen_default_fused_scatter_nd_kernel --------------------------
	.section	.text.tvmgen_default_fused_scatter_nd_kernel,"ax",@progbits
	.sectioninfo	@"SHI_REGISTERS=8"
	.align	128
        .global         tvmgen_default_fused_scatter_nd_kernel
        .type           tvmgen_default_fused_scatter_nd_kernel,@function
        .size           tvmgen_default_fused_scatter_nd_kernel,(.L_x_182 - tvmgen_default_fused_scatter_nd_kernel)
        .other          tvmgen_default_fused_scatter_nd_kernel,@"STO_CUDA_ENTRY STV_DEFAULT"
tvmgen_default_fused_scatter_nd_kernel:
.text.tvmgen_default_fused_scatter_nd_kernel:
[----:B------:R-:W-:Y:S02]  /*0000*/  MOV R1, c[0x0][0x28] ;  /* 0x00000a0000017a02 */ /* 0x000fe40000000f00 */
[----:B------:R-:W0:Y:S01]  /*0010*/  S2R R4, SR_CTAID.X ;  /* 0x0000000000047919 */ /* 0x000e220000002500 */
[----:B------:R-:W-:Y:S01]  /*0020*/  MOV R5, 0x4 ;  /* 0x0000000400057802 */ /* 0x000fe20000000f00 */
[----:B------:R-:W-:-:S04]  /*0030*/  ULDC.64 UR4, c[0x0][0x118] ;  /* 0x0000460000047ab9 */ /* 0x000fc80000000a00 */
[----:B0-----:R-:W-:-:S06]  /*0040*/  IMAD.WIDE R2, R4, R5, c[0x0][0x160] ;  /* 0x0000580004027625 */ /* 0x001fcc00078e0205 */
[----:B------:R-:W2:Y:S01]  /*0050*/  LDG.E.CONSTANT R3, [R2.64] ;  /* 0x0000000402037981 */ /* 0x000ea2000c1e9900 */
[----:B------:R-:W-:-:S05]  /*0060*/  IMAD.WIDE R4, R4, R5, c[0x0][0x168] ;  /* 0x00005a0004047625 */ /* 0x000fca00078e0205 */
[----:B--2---:R-:W-:Y:S01]  /*0070*/  STG.E [R4.64], R3 ;  /* 0x0000000304007986 */ /* 0x004fe2000c101904 */
[----:B------:R-:W-:Y:S05]  /*0080*/  EXIT ;  /* 0x000000000000794d */ /* 0x000fea0003800000 */
.L_x_144:
        /* <DEDUP_REMOVED lines=15> */
.L_x_182:


//--------------------- .text.tvmgen_default_fused_take_expand_dims_expand_dims_kernel --------------------------
	.section	.text.tvmgen_default_fused_take_expand_dims_expand_dims_kernel,"ax",@progbits
	.sectioninfo	@"SHI_REGISTERS=9"
	.align	128
        .global         tvmgen_default_fused_take_expand_dims_expand_dims_kernel
        .type           tvmgen_default_fused_take_expand_dims_expand_dims_kernel,@function
        .size           tvmgen_default_fused_take_expand_dims_expand_dims_kernel,(.L_x_183 - tvmgen_default_fused_take_expand_dims_expand_dims_kernel)
        .other          tvmgen_default_fused_take_expand_dims_expand_dims_kernel,@"STO_CUDA_ENTRY STV_DEFAULT"
tvmgen_default_fused_take_expand_dims_expand_dims_kernel:
.text.tvmgen_default_fused_take_expand_dims_expand_dims_kernel:
[----:B------:R-:W-:Y:S02]  /*0000*/  IMAD.MOV.U32 R1, RZ, RZ, c[0x0][0x28] ;  /* 0x00000a00ff017624 */ /* 0x000fe400078e00ff */
[----:B------:R-:W-:Y:S01]  /*0010*/  IMAD.MOV.U32 R2, RZ, RZ, c[0x0][0x170] ;  /* 0x00005c00ff027624 */ /* 0x000fe200078e00ff */
[----:B------:R-:W-:Y:S01]  /*0020*/  ULDC.64 UR4, c[0x0][0x118] ;  /* 0x0000460000047ab9 */ /* 0x000fe20000000a00 */
[----:B------:R-:W-:-:S06]  /*0030*/  IMAD.MOV.U32 R3, RZ, RZ, c[0x0][0x174] ;  /* 0x00005d00ff037624 */ /* 0x000fcc00078e00ff */
[----:B------:R-:W2:Y:S04]  /*0040*/  LDG.E.64.CONSTANT R2, [R2.64] ;  /* 0x0000000402027981 */ /* 0x000ea8000c1e9b00 */
[----:B------:R-:W0:Y:S02]  /*0050*/  S2R R0, SR_TID.X ;  /* 0x0000000000007919 */ /* 0x000e240000002100 */
[----:B0-----:R-:W-:Y:S02]  /*0060*/  SHF.R.S32.HI R4, RZ, 0x1f, R0 ;  /* 0x0000001fff047819 */ /* 0x001fe40000011400 */
        /* <DEDUP_REMOVED lines=13> */
[----:B------:R-:W-:-:S04]  /*0140*/  IMAD.MOV.U32 R3, RZ, RZ, 0x4 ;  /* 0x00000004ff037424 */ /* 0x000fc800078e00ff */
[----:B------:R-:W-:-:S05]  /*0150*/  IMAD.WIDE R2, R0, R3, c[0x0][0x160] ;  /* 0x0000580000027625 */ /* 0x000fca00078e0203 */
[----:B--2---:R-:W-:Y:S01]  /*0160*/  STG.E [R2.64], R5 ;  /* 0x0000000502007986 */ /* 0x004fe2000c101904 */
[----:B------:R-:W-:Y:S05]  /*0170*/  EXIT ;  /* 0x000000000000794d */ /* 0x000fea0003800000 */
.L_x_145:
        /* <DEDUP_REMOVED lines=16> */
.L_x_183:


//--------------------- .nv.shared.tvmgen_default_fused_nn_batch_matmul_kernel --------------------------
	.section	.nv.shared.tvmgen_default_fused_nn_batch_matmul_kernel,"aw",@nobits
	.sectionflags	@""
	.align	4
.nv.shared.tvmgen_default_fused_nn_batch_matmul_kernel:
	.zero		2080


//--------------------- .nv.shared.tvmgen_default_fused_nn_batch_matmul_1_kernel --------------------------
	.section	.nv.shared.tvmgen_default_fused_nn_batch_matmul_1_kernel,"aw",@nobits
	.sectionflags	@""
	.align	4
.nv.shared.tvmgen_default_fused_nn_batch_matmul_1_kernel:
	.zero		2080


//--------------------- .nv.shared.tvmgen_default_fused_nn_dense_kernel --------------------------
	.section	.nv.shared.tvmgen_default_fused_nn_dense_kernel,"aw",@nobits
	.sectionflags	@""
	.align	4
.nv.shared.tvmgen_default_fused_nn_dense_kernel:
	.zero		12


//--------------------- .nv.shared.tvmgen_default_fused_nn_dense_2_kernel --------------------------
	.section	.nv.shared.tvmgen_default_fused_nn_dense_2_kernel,"aw",@nobits
	.sectionflags	@""
	.align	4
.nv.shared.tvmgen_default_fused_nn_dense_2_kernel:
	.zero		12


//--------------------- .nv.shared.tvmgen_default_fused_nn_dense_1_kernel --------------------------
	.section	.nv.shared.tvmgen_default_fused_nn_dense_1_kernel,"aw",@nobits
	.sectionflags	@""
	.align	4
.nv.shared.tvmgen_default_fused_nn_dense_1_kernel:
	.zero		12


//--------------------- .nv.shared.tvmgen_default_fused_nn_dense_4_kernel --------------------------
	.section	.nv.shared.tvmgen_default_fused_nn_dense_4_kernel,"aw",@nobits
	.sectionflags	@""
	.align	4
.nv.shared.tvmgen_default_fused_nn_dense_4_kernel:
	.zero		12


//--------------------- .nv.shared.tvmgen_default_fused_nn_dense_3_kernel --------------------------
	.section	.nv.shared.tvmgen_default_fused_nn_dense_3_kernel,"aw",@nobits
	.sectionflags	@""
	.align	4
.nv.shared.tvmgen_default_fused_nn_dense_3_kernel:
	.zero		12
